def matmul_kernel(
    a_ptr,
    b_ptr,
    c_ptr,
    M,
    N,
    K,
    stride_am,
    stride_ak,
    stride_bk,
    stride_bn,
    stride_cm,
    stride_cn,
    BLOCK_M: tl.constexpr,
    BLOCK_N: tl.constexpr,
    BLOCK_K: tl.constexpr,
    GROUP_M: tl.constexpr,
):
    pid = tl.program_id(axis=0)
    num_pid_m = tl.cdiv(M, BLOCK_M)
    num_pid_n = tl.cdiv(N, BLOCK_N)
    num_pid_in_group = GROUP_M * num_pid_n
    group_id = pid // num_pid_in_group
    first_pid_m = group_id * GROUP_M
    group_size_m = min(num_pid_m - first_pid_m, GROUP_M)
    pid_m = first_pid_m + ((pid % num_pid_in_group) % group_size_m)
    pid_n = (pid % num_pid_in_group) // group_size_m

    offs_am = (pid_m * BLOCK_M + tl.arange(0, BLOCK_M)) % M
    offs_bn = (pid_n * BLOCK_N + tl.arange(0, BLOCK_N)) % N
    offs_k = tl.arange(0, BLOCK_K)
    a_ptrs = a_ptr + offs_am[:, None] * stride_am + offs_k[None, :] * stride_ak
    b_ptrs = b_ptr + offs_k[:, None] * stride_bk + offs_bn[None, :] * stride_bn

    acc = tl.zeros((BLOCK_M, BLOCK_N), dtype=tl.float32)
    for kk in range(0, tl.cdiv(K, BLOCK_K)):
        a = tl.load(a_ptrs, mask=offs_k[None, :] < K - kk * BLOCK_K, other=0.0)
        b = tl.load(b_ptrs, mask=offs_k[:, None] < K - kk * BLOCK_K, other=0.0)
        acc = tl.dot(a, b, acc)
        a_ptrs += BLOCK_K * stride_ak
        b_ptrs += BLOCK_K * stride_bk

    c = acc.to(c_ptr.dtype.element_ty)
    offs_cm = pid_m * BLOCK_M + tl.arange(0, BLOCK_M)
    offs_cn = pid_n * BLOCK_N + tl.arange(0, BLOCK_N)
    c_ptrs = c_ptr + offs_cm[:, None] * stride_cm + offs_cn[None, :] * stride_cn
    mask = (offs_cm[:, None] < M) & (offs_cn[None, :] < N)
    tl.store(c_ptrs, c, mask=mask)

# config = {"BLOCK_K": 64, "BLOCK_M": 128, "BLOCK_N": 64, "GROUP_M": 8, "arch": "sm_90", "dtype": "fp32", "num_ctas": 1, "num_stages": 4, "num_warps": 4}
# arch = sm_90


// ===== COMPILED SASS (sm_90a) =====

	.target	sm_90a

	.elftype	@"ET_EXEC"


//--------------------- .note.nv.tkinfo           --------------------------
	.section	.note.nv.tkinfo,"",@"SHT_NOTE"
	.sectionflags	@"SHF_NOTE_NV_TKINFO"
	.tkinfo
        /*0018*/ 	.word	0x00000002
        /*0030*/ 	.string	""
        /*0030*/ 	.string	"ptxas"
        /*0030*/ 	.string	"Cuda compilation tools, release 13.0, V13.0.88"
        /*0030*/ 	.string	"Build cuda_13.0.r13.0/compiler.36424714_0"
        /*0030*/ 	.string	"-v  -suppress-debug-info  -lineinfo  -arch sm_90a "



//--------------------- .note.nv.cuinfo           --------------------------
	.section	.note.nv.cuinfo,"",@"SHT_NOTE"
	.sectionflags	@"SHF_NOTE_NV_CUINFO"
        /*0018*/ 	.short	0x0002
        /*001a*/ 	.short	0x005a
        /*001c*/ 	.short	0x0082
	.zero		2


//--------------------- .nv.info                  --------------------------
	.section	.nv.info,"",@"SHT_CUDA_INFO"
	.align	4


	//----- nvinfo : EIATTR_REGCOUNT
	.align		4
        /*0000*/ 	.byte	0x04, 0x2f
        /*0002*/ 	.short	(.L_1 - .L_0)
	.align		4
.L_0:
        /*0004*/ 	.word	index@(matmul_kernel)
        /*0008*/ 	.word	0x000000ff


	//----- nvinfo : EIATTR_FRAME_SIZE
	.align		4
.L_1:
        /*000c*/ 	.byte	0x04, 0x11
        /*000e*/ 	.short	(.L_3 - .L_2)
	.align		4
.L_2:
        /*0010*/ 	.word	index@(matmul_kernel)
        /*0014*/ 	.word	0x00000118


	//----- nvinfo : EIATTR_MIN_STACK_SIZE
	.align		4
.L_3:
        /*0018*/ 	.byte	0x04, 0x12
        /*001a*/ 	.short	(.L_5 - .L_4)
	.align		4
.L_4:
        /*001c*/ 	.word	index@(matmul_kernel)
        /*0020*/ 	.word	0x00000118
.L_5:


//--------------------- .nv.compat                --------------------------
	.section	.nv.compat,"",@"SHT_CUDA_COMPAT_INFO"
	.align	4
        /*0000*/ 	.byte	0x02, 0x09, 0x01, 0x00, 0x02, 0x02, 0x04, 0x00, 0x02, 0x05, 0x05, 0x00, 0x03, 0x07, 0x01, 0x01
        /*0010*/ 	.byte	0x02, 0x03, 0x00, 0x00, 0x02, 0x06, 0x01, 0x00, 0x04, 0x0b, 0x08, 0x00, 0x00, 0x00, 0x00, 0x00
        /*0020*/ 	.byte	0x00, 0x00, 0x00, 0x00


//--------------------- .nv.info.matmul_kernel    --------------------------
	.section	.nv.info.matmul_kernel,"",@"SHT_CUDA_INFO"
	.sectionflags	@""
	.align	4


	//----- nvinfo : EIATTR_CUDA_API_VERSION
	.align		4
        /*0000*/ 	.byte	0x04, 0x37
        /*0002*/ 	.short	(.L_7 - .L_6)
.L_6:
        /*0004*/ 	.word	0x00000082


	//----- nvinfo : EIATTR_KPARAM_INFO
	.align		4
.L_7:
        /*0008*/ 	.byte	0x04, 0x17
        /*000a*/ 	.short	(.L_9 - .L_8)
.L_8:
        /*000c*/ 	.word	0x00000000
        /*0010*/ 	.short	0x000d
        /*0012*/ 	.short	0x0048
        /*0014*/ 	.byte	0x00, 0xf4, 0x21, 0x00


	//----- nvinfo : EIATTR_KPARAM_INFO
	.align		4
.L_9:
        /*0018*/ 	.byte	0x04, 0x17
        /*001a*/ 	.short	(.L_11 - .L_10)
.L_10:
        /*001c*/ 	.word	0x00000000
        /*0020*/ 	.short	0x000c
        /*0022*/ 	.short	0x0040
        /*0024*/ 	.byte	0x00, 0xf4, 0x21, 0x00


	//----- nvinfo : EIATTR_KPARAM_INFO
	.align		4
.L_11:
        /*0028*/ 	.byte	0x04, 0x17
        /*002a*/ 	.short	(.L_13 - .L_12)
.L_12:
        /*002c*/ 	.word	0x00000000
        /*0030*/ 	.short	0x000b
        /*0032*/ 	.short	0x0038
        /*0034*/ 	.byte	0x00, 0xf0, 0x11, 0x00


	//----- nvinfo : EIATTR_KPARAM_INFO
	.align		4
.L_13:
        /*0038*/ 	.byte	0x04, 0x17
        /*003a*/ 	.short	(.L_15 - .L_14)
.L_14:
        /*003c*/ 	.word	0x00000000
        /*0040*/ 	.short	0x000a
        /*0042*/ 	.short	0x0034
        /*0044*/ 	.byte	0x00, 0xf0, 0x11, 0x00


	//----- nvinfo : EIATTR_KPARAM_INFO
	.align		4
.L_15:
        /*0048*/ 	.byte	0x04, 0x17
        /*004a*/ 	.short	(.L_17 - .L_16)
.L_16:
        /*004c*/ 	.word	0x00000000
        /*0050*/ 	.short	0x0009
        /*0052*/ 	.short	0x0030
        /*0054*/ 	.byte	0x00, 0xf0, 0x11, 0x00


	//----- nvinfo : EIATTR_KPARAM_INFO
	.align		4
.L_17:
        /*0058*/ 	.byte	0x04, 0x17
        /*005a*/ 	.short	(.L_19 - .L_18)
.L_18:
        /*005c*/ 	.word	0x00000000
        /*0060*/ 	.short	0x0008
        /*0062*/ 	.short	0x002c
        /*0064*/ 	.byte	0x00, 0xf0, 0x11, 0x00


	//----- nvinfo : EIATTR_KPARAM_INFO
	.align		4
.L_19:
        /*0068*/ 	.byte	0x04, 0x17
        /*006a*/ 	.short	(.L_21 - .L_20)
.L_20:
        /*006c*/ 	.word	0x00000000
        /*0070*/ 	.short	0x0007
        /*0072*/ 	.short	0x0028
        /*0074*/ 	.byte	0x00, 0xf0, 0x11, 0x00


	//----- nvinfo : EIATTR_KPARAM_INFO
	.align		4
.L_21:
        /*0078*/ 	.byte	0x04, 0x17
        /*007a*/ 	.short	(.L_23 - .L_22)
.L_22:
        /*007c*/ 	.word	0x00000000
        /*0080*/ 	.short	0x0006
        /*0082*/ 	.short	0x0024
        /*0084*/ 	.byte	0x00, 0xf0, 0x11, 0x00


	//----- nvinfo : EIATTR_KPARAM_INFO
	.align		4
.L_23:
        /*0088*/ 	.byte	0x04, 0x17
        /*008a*/ 	.short	(.L_25 - .L_24)
.L_24:
        /*008c*/ 	.word	0x00000000
        /*0090*/ 	.short	0x0005
        /*0092*/ 	.short	0x0020
        /*0094*/ 	.byte	0x00, 0xf0, 0x11, 0x00


	//----- nvinfo : EIATTR_KPARAM_INFO
	.align		4
.L_25:
        /*0098*/ 	.byte	0x04, 0x17
        /*009a*/ 	.short	(.L_27 - .L_26)
.L_26:
        /*009c*/ 	.word	0x00000000
        /*00a0*/ 	.short	0x0004
        /*00a2*/ 	.short	0x001c
        /*00a4*/ 	.byte	0x00, 0xf0, 0x11, 0x00


	//----- nvinfo : EIATTR_KPARAM_INFO
	.align		4
.L_27:
        /*00a8*/ 	.byte	0x04, 0x17
        /*00aa*/ 	.short	(.L_29 - .L_28)
.L_28:
        /*00ac*/ 	.word	0x00000000
        /*00b0*/ 	.short	0x0003
        /*00b2*/ 	.short	0x0018
        /*00b4*/ 	.byte	0x00, 0xf0, 0x11, 0x00


	//----- nvinfo : EIATTR_KPARAM_INFO
	.align		4
.L_29:
        /*00b8*/ 	.byte	0x04, 0x17
        /*00ba*/ 	.short	(.L_31 - .L_30)
.L_30:
        /*00bc*/ 	.word	0x00000000
        /*00c0*/ 	.short	0x0002
        /*00c2*/ 	.short	0x0010
        /*00c4*/ 	.byte	0x00, 0xf4, 0x21, 0x00


	//----- nvinfo : EIATTR_KPARAM_INFO
	.align		4
.L_31:
        /*00c8*/ 	.byte	0x04, 0x17
        /*00ca*/ 	.short	(.L_33 - .L_32)
.L_32:
        /*00cc*/ 	.word	0x00000000
        /*00d0*/ 	.short	0x0001
        /*00d2*/ 	.short	0x0008
        /*00d4*/ 	.byte	0x00, 0xf4, 0x21, 0x00


	//----- nvinfo : EIATTR_KPARAM_INFO
	.align		4
.L_33:
        /*00d8*/ 	.byte	0x04, 0x17
        /*00da*/ 	.short	(.L_35 - .L_34)
.L_34:
        /*00dc*/ 	.word	0x00000000
        /*00e0*/ 	.short	0x0000
        /*00e2*/ 	.short	0x0000
        /*00e4*/ 	.byte	0x00, 0xf4, 0x21, 0x00


	//----- nvinfo : EIATTR_SPARSE_MMA_MASK
	.align		4
.L_35:
        /*00e8*/ 	.byte	0x03, 0x50
        /*00ea*/ 	.short	0x0000


	//----- nvinfo : EIATTR_MAXREG_COUNT
	.align		4
        /*00ec*/ 	.byte	0x03, 0x1b
        /*00ee*/ 	.short	0x00ff


	//----- nvinfo : EIATTR_NUM_BARRIERS
	.align		4
        /*00f0*/ 	.byte	0x02, 0x4c
        /*00f2*/ 	.byte	0x01
	.zero		1


	//----- nvinfo : EIATTR_ANNOTATIONS
	.align		4
        /*00f4*/ 	.byte	0x04, 0x55
        /*00f6*/ 	.short	(.L_37 - .L_36)


	//   ....[0]....
.L_36:
        /*00f8*/ 	.word	0x00000001
        /*00fc*/ 	.byte	0x80, 0x06, 0x00, 0x00, 0x01, 0x00, 0x00, 0x00, 0x20, 0x15, 0x00, 0x00, 0x01, 0x00, 0x00, 0x00
        /* <DEDUP_REMOVED lines=89> */
        /*069c*/ 	.byte	0x30, 0xc9, 0x00, 0x00, 0x01, 0x00, 0x00, 0x00, 0x70, 0xca, 0x00, 0x00


	//----- nvinfo : EIATTR_MERCURY_ISA_VERSION
	.align		4
.L_37:
        /*06a8*/ 	.byte	0x03, 0x5f
        /*06aa*/ 	.short	0x0101


	//----- nvinfo : EIATTR_EXIT_INSTR_OFFSETS
	.align		4
        /*06ac*/ 	.byte	0x04, 0x1c
        /*06ae*/ 	.short	(.L_39 - .L_38)


	//   ....[0]....
.L_38:
        /*06b0*/ 	.word	0x0000eb10


	//   ....[1]....
        /*06b4*/ 	.word	0x0000eb30


	//----- nvinfo : EIATTR_REQNTID
	.align		4
.L_39:
        /*06b8*/ 	.byte	0x04, 0x10
        /*06ba*/ 	.short	(.L_41 - .L_40)
.L_40:
        /*06bc*/ 	.word	0x00000080
        /*06c0*/ 	.word	0x00000001
        /*06c4*/ 	.word	0x00000001


	//----- nvinfo : EIATTR_CBANK_PARAM_SIZE
	.align		4
.L_41:
        /*06c8*/ 	.byte	0x03, 0x19
        /*06ca*/ 	.short	0x0050


	//----- nvinfo : EIATTR_PARAM_CBANK
	.align		4
        /*06cc*/ 	.byte	0x04, 0x0a
        /*06ce*/ 	.short	(.L_43 - .L_42)
	.align		4
.L_42:
        /*06d0*/ 	.word	index@(.nv.constant0.matmul_kernel)
        /*06d4*/ 	.short	0x0210
        /*06d6*/ 	.short	0x0050


	//----- nvinfo : EIATTR_SW_WAR
	.align		4
.L_43:
        /*06d8*/ 	.byte	0x04, 0x36
        /*06da*/ 	.short	(.L_45 - .L_44)
.L_44:
        /*06dc*/ 	.word	0x00000008
.L_45:


//--------------------- .nv.callgraph             --------------------------
	.section	.nv.callgraph,"",@"SHT_CUDA_CALLGRAPH"
	.align	4
	.sectionentsize	8
	.align		4
        /*0000*/ 	.word	0x00000000
	.align		4
        /*0004*/ 	.word	0xffffffff
	.align		4
        /*0008*/ 	.word	0x00000000
	.align		4
        /*000c*/ 	.word	0xfffffffe
	.align		4
        /*0010*/ 	.word	0x00000000
	.align		4
        /*0014*/ 	.word	0xfffffffd
	.align		4
        /*0018*/ 	.word	0x00000000
	.align		4
        /*001c*/ 	.word	0xfffffffc


//--------------------- .text.matmul_kernel       --------------------------
	.section	.text.matmul_kernel,"ax",@progbits
	.align	128
        .global         matmul_kernel
        .type           matmul_kernel,@function
        .size           matmul_kernel,(.L_x_3 - matmul_kernel)
        .other          matmul_kernel,@"STO_CUDA_ENTRY STV_DEFAULT"
matmul_kernel:
.text.matmul_kernel:
[----:B------:R-:W1:Y:S08]  /*0000*/  LDC R1, c[0x0][0x28] ;  /* 0x00000a00ff017b82 */ /* 0x000e700000000800 */
[----:B------:R-:W2:Y:S01]  /*0010*/  LDC.64 R156, c[0x0][0x228] ;  /* 0x00008a00ff9c7b82 */ /* 0x000ea20000000a00 */
[----:B------:R-:W3:Y:S01]  /*0020*/  S2R R5, SR_CTAID.X ;  /* 0x0000000000057919 */ /* 0x000ee20000002500 */
[----:B-1----:R-:W-:Y:S01]  /*0030*/  VIADD R1, R1, 0xfffffee8 ;  /* 0xfffffee801017836 */ /* 0x002fe20000000000 */
[----:B------:R-:W-:Y:S01]  /*0040*/  ULDC.64 UR6, c[0x0][0x210] ;  /* 0x0000840000067ab9 */ /* 0x000fe20000000a00 */
[----:B------:R-:W-:Y:S01]  /*0050*/  ULDC UR5, c[0x0][0x240] ;  /* 0x0000900000057ab9 */ /* 0x000fe20000000800 */
[----:B------:R-:W-:Y:S01]  /*0060*/  ULDC.64 UR8, c[0x0][0x218] ;  /* 0x0000860000087ab9 */ /* 0x000fe20000000a00 */
[----:B------:R-:W-:-:S02]  /*0070*/  ULDC.64 UR16, c[0x0][0x208] ;  /* 0x0000820000107ab9 */ /* 0x000fc40000000a00 */
[----:B------:R-:W1:Y:S08]  /*0080*/  S2UR UR4, SR_CgaCtaId ;  /* 0x00000000000479c3 */ /* 0x000e700000008800 */
[----:B------:R-:W4:Y:S01]  /*0090*/  LDC R251, c[0x0][0x230] ;  /* 0x00008c00fffb7b82 */ /* 0x000f220000000800 */
[----:B--2---:R-:W-:-:S07]  /*00a0*/  VIADD R0, R157, 0x3f ;  /* 0x0000003f9d007836 */ /* 0x004fce0000000000 */
[----:B------:R-:W2:Y:S01]  /*00b0*/  LDC R252, c[0x0][0x230] ;  /* 0x00008c00fffc7b82 */ /* 0x000ea20000000800 */
[----:B------:R-:W-:-:S04]  /*00c0*/  SHF.R.S32.HI R3, RZ, 0x1f, R0 ;  /* 0x0000001fff037819 */ /* 0x000fc80000011400 */
[----:B------:R-:W-:Y:S02]  /*00d0*/  LEA.HI R3, R3, R0, RZ, 0x6 ;  /* 0x0000000003037211 */ /* 0x000fe400078f30ff */
[----:B---3--:R-:W-:Y:S02]  /*00e0*/  IABS R8, R5 ;  /* 0x0000000500087213 */ /* 0x008fe40000000000 */
[----:B------:R-:W-:Y:S01]  /*00f0*/  SHF.R.S32.HI R3, RZ, 0x6, R3 ;  /* 0x00000006ff037819 */ /* 0x000fe20000011403 */
[----:B----4-:R-:W-:-:S04]  /*0100*/  VIADD R251, R251, 0xffffff80 ;  /* 0xffffff80fbfb7836 */ /* 0x010fc80000000000 */
[----:B------:R-:W-:-:S05]  /*0110*/  IMAD.SHL.U32 R4, R3, 0x8, RZ ;  /* 0x0000000803047824 */ /* 0x000fca00078e00ff */
[-C--:B------:R-:W-:Y:S02]  /*0120*/  IABS R7, R4.reuse ;  /* 0x0000000400077213 */ /* 0x080fe40000000000 */
[----:B------:R-:W-:Y:S01]  /*0130*/  IABS R10, R4 ;  /* 0x00000004000a7213 */ /* 0x000fe20000000000 */
[----:B--2---:R-:W-:Y:S01]  /*0140*/  VIADD R252, R252, 0xffffff7e ;  /* 0xffffff7efcfc7836 */ /* 0x004fe20000000000 */
[----:B------:R-:W2:Y:S08]  /*0150*/  I2F.RP R0, R7 ;  /* 0x0000000700007306 */ /* 0x000eb00000209400 */
[----:B--2---:R-:W2:Y:S02]  /*0160*/  MUFU.RCP R0, R0 ;  /* 0x0000000000007308 */ /* 0x004ea40000001000 */
[----:B--2---:R-:W-:-:S02]  /*0170*/  VIADD R2, R0, 0xffffffe ;  /* 0x0ffffffe00027836 */ /* 0x004fc40000000000 */
[----:B------:R-:W-:-:S04]  /*0180*/  IMAD.MOV R0, RZ, RZ, -R10 ;  /* 0x000000ffff007224 */ /* 0x000fc800078e0a0a */
[----:B------:R2:W3:Y:S02]  /*0190*/  F2I.FTZ.U32.TRUNC.NTZ R3, R2 ;  /* 0x0000000200037305 */ /* 0x0004e4000021f000 */
[----:B--2---:R-:W-:Y:S02]  /*01a0*/  IMAD.MOV.U32 R2, RZ, RZ, RZ ;  /* 0x000000ffff027224 */ /* 0x004fe400078e00ff */
[----:B---3--:R-:W-:-:S04]  /*01b0*/  IMAD.MOV R6, RZ, RZ, -R3 ;  /* 0x000000ffff067224 */ /* 0x008fc800078e0a03 */
[----:B------:R-:W-:Y:S02]  /*01c0*/  IMAD R9, R6, R7, RZ ;  /* 0x0000000706097224 */ /* 0x000fe400078e02ff */
[----:B------:R-:W-:Y:S01]  /*01d0*/  IMAD.MOV.U32 R6, RZ, RZ, R8 ;  /* 0x000000ffff067224 */ /* 0x000fe200078e0008 */
[----:B------:R-:W-:Y:S01]  /*01e0*/  IABS R8, R156 ;  /* 0x0000009c00087213 */ /* 0x000fe20000000000 */
[----:B------:R-:W-:-:S06]  /*01f0*/  IMAD.HI.U32 R3, R3, R9, R2 ;  /* 0x0000000903037227 */ /* 0x000fcc00078e0002 */
[----:B------:R-:W-:-:S04]  /*0200*/  IMAD.HI.U32 R3, R3, R6, RZ ;  /* 0x0000000603037227 */ /* 0x000fc800078e00ff */
[----:B------:R-:W-:-:S05]  /*0210*/  IMAD R0, R3, R0, R6 ;  /* 0x0000000003007224 */ /* 0x000fca00078e0206 */
[----:B------:R-:W-:-:S13]  /*0220*/  ISETP.GT.U32.AND P1, PT, R7, R0, PT ;  /* 0x000000000700720c */ /* 0x000fda0003f24070 */
[----:B------:R-:W-:Y:S02]  /*0230*/  @!P1 IMAD.IADD R0, R0, 0x1, -R7 ;  /* 0x0000000100009824 */ /* 0x000fe400078e0a07 */
[----:B------:R-:W-:Y:S01]  /*0240*/  @!P1 VIADD R3, R3, 0x1 ;  /* 0x0000000103039836 */ /* 0x000fe20000000000 */
[----:B------:R-:W-:Y:S02]  /*0250*/  ISETP.NE.AND P1, PT, R4, RZ, PT ;  /* 0x000000ff0400720c */ /* 0x000fe40003f25270 */
[----:B------:R-:W-:Y:S02]  /*0260*/  ISETP.GE.U32.AND P0, PT, R0, R7, PT ;  /* 0x000000070000720c */ /* 0x000fe40003f06070 */
[----:B------:R-:W-:-:S04]  /*0270*/  LOP3.LUT R0, R5, R4, RZ, 0x3c, !PT ;  /* 0x0000000405007212 */ /* 0x000fc800078e3cff */
[----:B------:R-:W-:Y:S01]  /*0280*/  ISETP.GE.AND P2, PT, R0, RZ, PT ;  /* 0x000000ff0000720c */ /* 0x000fe20003f46270 */
[----:B------:R-:W-:-:S06]  /*0290*/  VIADD R0, R156, 0x7f ;  /* 0x0000007f9c007836 */ /* 0x000fcc0000000000 */
[----:B------:R-:W-:-:S04]  /*02a0*/  @P0 VIADD R3, R3, 0x1 ;  /* 0x0000000103030836 */ /* 0x000fc80000000000 */
[----:B------:R-:W-:Y:S01]  /*02b0*/  IMAD.MOV.U32 R2, RZ, RZ, R3 ;  /* 0x000000ffff027224 */ /* 0x000fe200078e0003 */
[----:B------:R-:W-:-:S03]  /*02c0*/  SHF.R.S32.HI R3, RZ, 0x1f, R0 ;  /* 0x0000001fff037819 */ /* 0x000fc60000011400 */
[----:B------:R-:W-:Y:S01]  /*02d0*/  @!P2 IMAD.MOV R2, RZ, RZ, -R2 ;  /* 0x000000ffff02a224 */ /* 0x000fe200078e0a02 */
[----:B------:R-:W-:Y:S02]  /*02e0*/  @!P1 LOP3.LUT R2, RZ, R4, RZ, 0x33, !PT ;  /* 0x00000004ff029212 */ /* 0x000fe400078e33ff */
[----:B------:R-:W-:-:S03]  /*02f0*/  LEA.HI R3, R3, R0, RZ, 0x7 ;  /* 0x0000000003037211 */ /* 0x000fc600078f38ff */
[----:B------:R-:W-:Y:S02]  /*0300*/  IMAD.SHL.U32 R16, R2, 0x8, RZ ;  /* 0x0000000802107824 */ /* 0x000fe400078e00ff */
[----:B------:R-:W-:-:S03]  /*0310*/  IMAD.MOV R2, RZ, RZ, -R2 ;  /* 0x000000ffff027224 */ /* 0x000fc600078e0a02 */
[----:B------:R-:W-:Y:S01]  /*0320*/  LEA.HI.SX32 R3, R3, -R16, 0x19 ;  /* 0x8000001003037211 */ /* 0x000fe200078fcaff */
[----:B------:R-:W-:Y:S02]  /*0330*/  IMAD R15, R4, R2, R5 ;  /* 0x00000002040f7224 */ /* 0x000fe400078e0205 */
[----:B------:R-:W-:Y:S01]  /*0340*/  IMAD.MOV.U32 R2, RZ, RZ, RZ ;  /* 0x000000ffff027224 */ /* 0x000fe200078e00ff */
[----:B------:R-:W-:Y:S02]  /*0350*/  VIMNMX R18, R3, 0x8, PT ;  /* 0x0000000803127848 */ /* 0x000fe40003fe0100 */
[----:B------:R-:W-:Y:S02]  /*0360*/  IABS R4, R15 ;  /* 0x0000000f00047213 */ /* 0x000fe40000000000 */
[----:B------:R-:W-:-:S04]  /*0370*/  IABS R7, R18 ;  /* 0x0000001200077213 */ /* 0x000fc80000000000 */
[----:B------:R-:W2:Y:S08]  /*0380*/  I2F.RP R0, R7 ;  /* 0x0000000700007306 */ /* 0x000eb00000209400 */
[----:B--2---:R-:W2:Y:S02]  /*0390*/  MUFU.RCP R0, R0 ;  /* 0x0000000000007308 */ /* 0x004ea40000001000 */
[----:B--2---:R-:W-:-:S06]  /*03a0*/  VIADD R3, R0, 0xffffffe ;  /* 0x0ffffffe00037836 */ /* 0x004fcc0000000000 */
[----:B------:R-:W2:Y:S02]  /*03b0*/  F2I.FTZ.U32.TRUNC.NTZ R3, R3 ;  /* 0x0000000300037305 */ /* 0x000ea4000021f000 */
[----:B--2---:R-:W-:-:S04]  /*03c0*/  IMAD.MOV R6, RZ, RZ, -R3 ;  /* 0x000000ffff067224 */ /* 0x004fc800078e0a03 */
[----:B------:R-:W-:Y:S01]  /*03d0*/  IMAD R5, R6, R7, RZ ;  /* 0x0000000706057224 */ /* 0x000fe200078e02ff */
[----:B------:R-:W-:-:S03]  /*03e0*/  IABS R6, R18 ;  /* 0x0000001200067213 */ /* 0x000fc60000000000 */
[----:B------:R-:W-:Y:S01]  /*03f0*/  IMAD.HI.U32 R2, R3, R5, R2 ;  /* 0x0000000503027227 */ /* 0x000fe200078e0002 */
[----:B------:R-:W-:-:S03]  /*0400*/  IABS R5, R157 ;  /* 0x0000009d00057213 */ /* 0x000fc60000000000 */
[----:B------:R-:W-:Y:S02]  /*0410*/  IMAD.MOV.U32 R3, RZ, RZ, R4 ;  /* 0x000000ffff037224 */ /* 0x000fe400078e0004 */
[----:B------:R-:W-:Y:S01]  /*0420*/  IMAD.MOV R0, RZ, RZ, -R6 ;  /* 0x000000ffff007224 */ /* 0x000fe200078e0a06 */
[----:B------:R-:W2:Y:S01]  /*0430*/  S2R R4, SR_TID.X ;  /* 0x0000000000047919 */ /* 0x000ea20000002100 */
[----:B------:R-:W-:Y:S01]  /*0440*/  IMAD.HI.U32 R2, R2, R3, RZ ;  /* 0x0000000302027227 */ /* 0x000fe200078e00ff */
[----:B------:R-:W3:Y:S03]  /*0450*/  I2F.RP R6, R5 ;  /* 0x0000000500067306 */ /* 0x000ee60000209400 */
[----:B------:R-:W-:-:S05]  /*0460*/  IMAD R0, R2, R0, R3 ;  /* 0x0000000002007224 */ /* 0x000fca00078e0203 */
[----:B------:R-:W-:Y:S01]  /*0470*/  ISETP.GT.U32.AND P1, PT, R7, R0, PT ;  /* 0x000000000700720c */ /* 0x000fe20003f24070 */
[----:B------:R-:W4:Y:S08]  /*0480*/  I2F.RP R3, R8 ;  /* 0x0000000800037306 */ /* 0x000f300000209400 */
[----:B---3--:R-:W3:Y:S04]  /*0490*/  MUFU.RCP R6, R6 ;  /* 0x0000000600067308 */ /* 0x008ee80000001000 */
[----:B------:R-:W-:-:S02]  /*04a0*/  @!P1 IMAD.IADD R0, R0, 0x1, -R7 ;  /* 0x0000000100009824 */ /* 0x000fc400078e0a07 */
[----:B------:R-:W-:Y:S01]  /*04b0*/  @!P1 VIADD R2, R2, 0x1 ;  /* 0x0000000102029836 */ /* 0x000fe20000000000 */
[----:B------:R-:W-:Y:S01]  /*04c0*/  ISETP.NE.AND P1, PT, R18, RZ, PT ;  /* 0x000000ff1200720c */ /* 0x000fe20003f25270 */
[----:B----4-:R-:W4:Y:S01]  /*04d0*/  MUFU.RCP R3, R3 ;  /* 0x0000000300037308 */ /* 0x010f220000001000 */
[----:B------:R-:W-:Y:S02]  /*04e0*/  ISETP.GE.U32.AND P0, PT, R0, R7, PT ;  /* 0x000000070000720c */ /* 0x000fe40003f06070 */
[----:B------:R-:W-:Y:S02]  /*04f0*/  LOP3.LUT R0, R15, R18, RZ, 0x3c, !PT ;  /* 0x000000120f007212 */ /* 0x000fe400078e3cff */
[----:B--2---:R-:W-:Y:S02]  /*0500*/  LOP3.LUT R225, R4, 0x3f, RZ, 0xc0, !PT ;  /* 0x0000003f04e17812 */ /* 0x004fe400078ec0ff */
[----:B------:R-:W-:Y:S02]  /*0510*/  ISETP.GE.AND P2, PT, R0, RZ, PT ;  /* 0x000000ff0000720c */ /* 0x000fe40003f46270 */
[----:B------:R-:W-:Y:S01]  /*0520*/  SHF.R.S32.HI R0, RZ, 0x6, R4 ;  /* 0x00000006ff007819 */ /* 0x000fe20000011404 */
[----:B---3--:R-:W-:-:S02]  /*0530*/  VIADD R10, R6, 0xffffffe ;  /* 0x0ffffffe060a7836 */ /* 0x008fc40000000000 */
[----:B------:R-:W-:Y:S01]  /*0540*/  IMAD.SHL.U32 R6, R4, 0x4, RZ ;  /* 0x0000000404067824 */ /* 0x000fe200078e00ff */
[----:B------:R-:W-:Y:S01]  /*0550*/  SGXT R0, R0, 0x1 ;  /* 0x000000010000781a */ /* 0x000fe20000000200 */
[----:B------:R-:W-:Y:S01]  /*0560*/  @P0 VIADD R2, R2, 0x1 ;  /* 0x0000000102020836 */ /* 0x000fe20000000000 */
[----:B------:R-:W2:Y:S02]  /*0570*/  F2I.FTZ.U32.TRUNC.NTZ R11, R10 ;  /* 0x0000000a000b7305 */ /* 0x000ea4000021f000 */
[----:B------:R-:W-:Y:S01]  /*0580*/  LOP3.LUT R9, R0, 0x90, RZ, 0xc0, !PT ;  /* 0x0000009000097812 */ /* 0x000fe200078ec0ff */
[----:B------:R-:W-:Y:S02]  /*0590*/  IMAD.MOV.U32 R14, RZ, RZ, R2 ;  /* 0x000000ffff0e7224 */ /* 0x000fe400078e0002 */
[----:B----4-:R-:W-:Y:S01]  /*05a0*/  VIADD R3, R3, 0xffffffe ;  /* 0x0ffffffe03037836 */ /* 0x010fe20000000000 */
[----:B------:R-:W-:Y:S01]  /*05b0*/  LOP3.LUT R13, R9, 0x7c, R6, 0x78, !PT ;  /* 0x0000007c090d7812 */ /* 0x000fe200078e7806 */
[----:B------:R-:W-:Y:S01]  /*05c0*/  @!P2 IMAD.MOV R14, RZ, RZ, -R14 ;  /* 0x000000ffff0ea224 */ /* 0x000fe200078e0a0e */
[----:B------:R-:W-:Y:S01]  /*05d0*/  @!P1 LOP3.LUT R14, RZ, R18, RZ, 0x33, !PT ;  /* 0x00000012ff0e9212 */ /* 0x000fe200078e33ff */
[----:B------:R3:W4:Y:S01]  /*05e0*/  F2I.FTZ.U32.TRUNC.NTZ R7, R3 ;  /* 0x0000000300077305 */ /* 0x000722000021f000 */
[----:B------:R-:W-:Y:S01]  /*05f0*/  SHF.R.U32.HI R9, RZ, 0x6, R4 ;  /* 0x00000006ff097819 */ /* 0x000fe20000011604 */
[----:B------:R-:W-:-:S02]  /*0600*/  IMAD.SHL.U32 R2, R4, 0x100, RZ ;  /* 0x0000010004027824 */ /* 0x000fc400078e00ff */
[----:B------:R-:W-:Y:S01]  /*0610*/  IMAD.SHL.U32 R0, R14, 0x40, RZ ;  /* 0x000000400e007824 */ /* 0x000fe200078e00ff */
[----:B------:R-:W-:Y:S01]  /*0620*/  SGXT.U32 R9, R9, 0x1 ;  /* 0x000000010909781a */ /* 0x000fe20000000000 */
[--C-:B--2---:R-:W-:Y:S01]  /*0630*/  IMAD.MOV R6, RZ, RZ, -R11.reuse ;  /* 0x000000ffff067224 */ /* 0x104fe200078e0a0b */
[----:B------:R-:W-:Y:S01]  /*0640*/  LOP3.LUT R2, R13, 0x2000, R2, 0xf8, !PT ;  /* 0x000020000d027812 */ /* 0x000fe200078ef802 */
[----:B------:R-:W-:Y:S01]  /*0650*/  IMAD.MOV.U32 R10, RZ, RZ, RZ ;  /* 0x000000ffff0a7224 */ /* 0x000fe200078e00ff */
[----:B------:R-:W-:Y:S01]  /*0660*/  LOP3.LUT R12, R0, R9, RZ, 0xfc, !PT ;  /* 0x00000009000c7212 */ /* 0x000fe200078efcff */
[----:B------:R-:W-:Y:S01]  /*0670*/  IMAD R9, R6, R5, RZ ;  /* 0x0000000506097224 */ /* 0x000fe200078e02ff */
[----:B------:R2:W-:Y:S01]  /*0680*/  STL [R1+0xfc], R0 ;  /* 0x0000fc0001007387 */ /* 0x0005e20000100800 */
[----:B---3--:R-:W-:Y:S01]  /*0690*/  IMAD.MOV R3, RZ, RZ, -R14 ;  /* 0x000000ffff037224 */ /* 0x008fe200078e0a0e */
[----:B------:R-:W-:Y:S01]  /*06a0*/  LOP3.LUT R17, R12, 0x3e, RZ, 0xfc, !PT ;  /* 0x0000003e0c117812 */ /* 0x000fe200078efcff */
[----:B------:R-:W-:Y:S01]  /*06b0*/  IMAD.HI.U32 R10, R11, R9, R10 ;  /* 0x000000090b0a7227 */ /* 0x000fe200078e000a */
[----:B------:R-:W-:-:S02]  /*06c0*/  IABS R14, R12 ;  /* 0x0000000c000e7213 */ /* 0x000fc40000000000 */
[----:B------:R-:W-:Y:S01]  /*06d0*/  IABS R6, R17 ;  /* 0x0000001100067213 */ /* 0x000fe20000000000 */
[----:B----4-:R-:W-:Y:S01]  /*06e0*/  IMAD.MOV R13, RZ, RZ, -R7 ;  /* 0x000000ffff0d7224 */ /* 0x010fe200078e0a07 */
[----:B------:R-:W-:Y:S01]  /*06f0*/  ISETP.GE.AND P1, PT, R17, RZ, PT ;  /* 0x000000ff1100720c */ /* 0x000fe20003f26270 */
[----:B------:R-:W-:Y:S01]  /*0700*/  IMAD R3, R18, R3, R15 ;  /* 0x0000000312037224 */ /* 0x000fe200078e020f */
[C---:B------:R-:W-:Y:S01]  /*0710*/  LOP3.LUT R15, R12.reuse, 0x2, RZ, 0xfc, !PT ;  /* 0x000000020c0f7812 */ /* 0x040fe200078efcff */
[----:B------:R-:W-:Y:S01]  /*0720*/  IMAD.MOV.U32 R18, RZ, RZ, R6 ;  /* 0x000000ffff127224 */ /* 0x000fe200078e0006 */
[----:B------:R-:W-:Y:S01]  /*0730*/  LOP3.LUT R17, R12, 0x8, RZ, 0xfc, !PT ;  /* 0x000000080c117812 */ /* 0x000fe200078efcff */
[----:B------:R-:W-:Y:S01]  /*0740*/  IMAD R9, R13, R8, RZ ;  /* 0x000000080d097224 */ /* 0x000fe200078e02ff */
[----:B------:R-:W-:Y:S01]  /*0750*/  ISETP.GE.AND P6, PT, R15, RZ, PT ;  /* 0x000000ff0f00720c */ /* 0x000fe20003fc6270 */
[----:B------:R-:W-:Y:S01]  /*0760*/  IMAD.HI.U32 R13, R10, R18, RZ ;  /* 0x000000120a0d7227 */ /* 0x000fe200078e00ff */
[----:B------:R-:W-:-:S02]  /*0770*/  IABS R24, R17 ;  /* 0x0000001100187213 */ /* 0x000fc40000000000 */
[C---:B------:R-:W-:Y:S01]  /*0780*/  LOP3.LUT R21, R12.reuse, 0xc, RZ, 0xfc, !PT ;  /* 0x0000000c0c157812 */ /* 0x040fe200078efcff */
[----:B------:R-:W-:Y:S01]  /*0790*/  IMAD.MOV R13, RZ, RZ, -R13 ;  /* 0x000000ffff0d7224 */ /* 0x000fe200078e0a0d */
[C---:B------:R-:W-:Y:S01]  /*07a0*/  LOP3.LUT R19, R12.reuse, 0xa, RZ, 0xfc, !PT ;  /* 0x0000000a0c137812 */ /* 0x040fe200078efcff */
[----:B------:R-:W-:Y:S01]  /*07b0*/  IMAD.MOV.U32 R6, RZ, RZ, RZ ;  /* 0x000000ffff067224 */ /* 0x000fe200078e00ff */
[----:B------:R-:W-:Y:S01]  /*07c0*/  LOP3.LUT R25, R12, 0x32, RZ, 0xfc, !PT ;  /* 0x000000320c197812 */ /* 0x000fe200078efcff */
[----:B------:R-:W-:Y:S01]  /*07d0*/  IMAD R18, R5, R13, R18 ;  /* 0x0000000d05127224 */ /* 0x000fe200078e0212 */
[----:B------:R-:W-:Y:S01]  /*07e0*/  IABS R13, R21 ;  /* 0x00000015000d7213 */ /* 0x000fe20000000000 */
[----:B------:R-:W-:Y:S01]  /*07f0*/  IMAD.HI.U32 R9, R7, R9, R6 ;  /* 0x0000000907097227 */ /* 0x000fe200078e0006 */
[----:B------:R-:W-:Y:S02]  /*0800*/  IABS R7, R15 ;  /* 0x0000000f00077213 */ /* 0x000fe40000000000 */
[----:B------:R-:W-:Y:S01]  /*0810*/  ISETP.GT.U32.AND P2, PT, R5, R18, PT ;  /* 0x000000120500720c */ /* 0x000fe20003f44070 */
[----:B------:R-:W-:Y:S01]  /*0820*/  IMAD.HI.U32 R11, R10, R14, RZ ;  /* 0x0000000e0a0b7227 */ /* 0x000fe200078e00ff */
[----:B------:R-:W-:-:S02]  /*0830*/  LOP3.LUT R15, R12, 0x6, RZ, 0xfc, !PT ;  /* 0x000000060c0f7812 */ /* 0x000fc400078efcff */
[----:B------:R-:W-:Y:S01]  /*0840*/  IABS R26, R19 ;  /* 0x00000013001a7213 */ /* 0x000fe20000000000 */
[----:B------:R-:W-:Y:S01]  /*0850*/  IMAD.MOV R11, RZ, RZ, -R11 ;  /* 0x000000ffff0b7224 */ /* 0x000fe200078e0a0b */
[----:B------:R-:W-:Y:S01]  /*0860*/  IABS R22, R15 ;  /* 0x0000000f00167213 */ /* 0x000fe20000000000 */
[----:B------:R-:W-:Y:S01]  /*0870*/  IMAD.IADD R6, R16, 0x1, R3 ;  /* 0x0000000110067824 */ /* 0x000fe200078e0203 */
[----:B------:R-:W-:Y:S01]  /*0880*/  IABS R64, R25 ;  /* 0x0000001900407213 */ /* 0x000fe20000000000 */
[----:B------:R-:W-:Y:S01]  /*0890*/  IMAD.MOV.U32 R16, RZ, RZ, R7 ;  /* 0x000000ffff107224 */ /* 0x000fe200078e0007 */
[C---:B------:R-:W-:Y:S01]  /*08a0*/  LOP3.LUT R7, R12.reuse, 0x4, RZ, 0xfc, !PT ;  /* 0x000000040c077812 */ /* 0x040fe200078efcff */
[----:B------:R-:W-:Y:S01]  /*08b0*/  IMAD R14, R5, R11, R14 ;  /* 0x0000000b050e7224 */ /* 0x000fe200078e020e */
[----:B------:R-:W-:Y:S01]  /*08c0*/  LOP3.LUT R23, R12, 0x30, RZ, 0xfc, !PT ;  /* 0x000000300c177812 */ /* 0x000fe200078efcff */
[----:B------:R-:W-:Y:S01]  /*08d0*/  IMAD.HI.U32 R3, R10, R16, RZ ;  /* 0x000000100a037227 */ /* 0x000fe200078e00ff */
[----:B------:R-:W-:-:S02]  /*08e0*/  IABS R20, R7 ;  /* 0x0000000700147213 */ /* 0x000fc40000000000 */
[----:B------:R-:W-:Y:S01]  /*08f0*/  ISETP.GT.U32.AND P0, PT, R5, R14, PT ;  /* 0x0000000e0500720c */ /* 0x000fe20003f04070 */
[----:B------:R-:W-:Y:S01]  /*0900*/  IMAD.MOV R3, RZ, RZ, -R3 ;  /* 0x000000ffff037224 */ /* 0x000fe200078e0a03 */
[----:B------:R-:W-:Y:S01]  /*0910*/  ISETP.GE.AND P4, PT, R7, RZ, PT ;  /* 0x000000ff0700720c */ /* 0x000fe20003f86270 */
[----:B------:R-:W-:Y:S01]  /*0920*/  @!P2 IMAD.IADD R18, R18, 0x1, -R5 ;  /* 0x000000011212a824 */ /* 0x000fe200078e0a05 */
[C---:B------:R-:W-:Y:S01]  /*0930*/  LOP3.LUT R27, R12.reuse, 0x34, RZ, 0xfc, !PT ;  /* 0x000000340c1b7812 */ /* 0x040fe200078efcff */
[C---:B------:R-:W-:Y:S01]  /*0940*/  IMAD R16, R5.reuse, R3, R16 ;  /* 0x0000000305107224 */ /* 0x040fe200078e0210 */
[----:B------:R-:W-:Y:S01]  /*0950*/  LOP3.LUT R29, R12, 0x36, RZ, 0xfc, !PT ;  /* 0x000000360c1d7812 */ /* 0x000fe200078efcff */
[----:B------:R-:W-:Y:S01]  /*0960*/  IMAD.HI.U32 R3, R10, R20, RZ ;  /* 0x000000140a037227 */ /* 0x000fe200078e00ff */
[C---:B------:R-:W-:Y:S02]  /*0970*/  ISETP.GT.U32.AND P5, PT, R5.reuse, R18, PT ;  /* 0x000000120500720c */ /* 0x040fe40003fa4070 */
[C---:B------:R-:W-:Y:S01]  /*0980*/  ISETP.GT.U32.AND P3, PT, R5.reuse, R16, PT ;  /* 0x000000100500720c */ /* 0x040fe20003f64070 */
[----:B------:R-:W-:Y:S01]  /*0990*/  IMAD.MOV R3, RZ, RZ, -R3 ;  /* 0x000000ffff037224 */ /* 0x000fe200078e0a03 */
[----:B------:R-:W-:Y:S01]  /*09a0*/  LOP3.LUT R31, R12, 0x38, RZ, 0xfc, !PT ;  /* 0x000000380c1f7812 */ /* 0x000fe200078efcff */
[----:B------:R-:W-:Y:S01]  /*09b0*/  @!P0 IMAD.IADD R14, R14, 0x1, -R5 ;  /* 0x000000010e0e8824 */ /* 0x000fe200078e0a05 */
[----:B------:R-:W-:Y:S01]  /*09c0*/  LOP3.LUT R33, R12, 0x3a, RZ, 0xfc, !PT ;  /* 0x0000003a0c217812 */ /* 0x000fe200078efcff */
[C---:B------:R-:W-:Y:S01]  /*09d0*/  IMAD R20, R5.reuse, R3, R20 ;  /* 0x0000000305147224 */ /* 0x040fe200078e0214 */
[----:B------:R-:W-:Y:S01]  /*09e0*/  IABS R62, R23 ;  /* 0x00000017003e7213 */ /* 0x000fe20000000000 */
[----:B------:R-:W-:Y:S01]  /*09f0*/  IMAD.HI.U32 R7, R10, R22, RZ ;  /* 0x000000160a077227 */ /* 0x000fe200078e00ff */
[----:B------:R-:W-:-:S02]  /*0a00*/  ISETP.GT.U32.AND P0, PT, R5, R14, PT ;  /* 0x0000000e0500720c */ /* 0x000fc40003f04070 */
[C---:B------:R-:W-:Y:S01]  /*0a10*/  ISETP.GT.U32.AND P2, PT, R5.reuse, R20, PT ;  /* 0x000000140500720c */ /* 0x040fe20003f44070 */
[--C-:B------:R-:W-:Y:S01]  /*0a20*/  @!P5 IMAD.IADD R18, R18, 0x1, -R5.reuse ;  /* 0x000000011212d824 */ /* 0x100fe200078e0a05 */
[----:B------:R-:W-:Y:S01]  /*0a30*/  ISETP.GE.AND P5, PT, R12, RZ, PT ;  /* 0x000000ff0c00720c */ /* 0x000fe20003fa6270 */
[----:B------:R-:W-:Y:S01]  /*0a40*/  @!P3 IMAD.IADD R16, R16, 0x1, -R5 ;  /* 0x000000011010b824 */ /* 0x000fe200078e0a05 */
[----:B------:R-:W-:Y:S01]  /*0a50*/  IABS R68, R29 ;  /* 0x0000001d00447213 */ /* 0x000fe20000000000 */
[----:B------:R-:W-:Y:S01]  /*0a60*/  IMAD.HI.U32 R3, R10, R24, RZ ;  /* 0x000000180a037227 */ /* 0x000fe200078e00ff */
[----:B------:R-:W-:Y:S02]  /*0a70*/  IABS R66, R27 ;  /* 0x0000001b00427213 */ /* 0x000fe40000000000 */
[----:B------:R-:W-:Y:S01]  /*0a80*/  ISETP.GT.U32.AND P3, PT, R5, R16, PT ;  /* 0x000000100500720c */ /* 0x000fe20003f64070 */
[----:B------:R-:W-:Y:S01]  /*0a90*/  IMAD.MOV R7, RZ, RZ, -R7 ;  /* 0x000000ffff077224 */ /* 0x000fe200078e0a07 */
[----:B------:R-:W-:Y:S01]  /*0aa0*/  IABS R72, R33 ;  /* 0x0000002100487213 */ /* 0x000fe20000000000 */
[--C-:B------:R-:W-:Y:S01]  /*0ab0*/  @!P0 IMAD.IADD R14, R14, 0x1, -R5.reuse ;  /* 0x000000010e0e8824 */ /* 0x100fe200078e0a05 */
[----:B------:R-:W-:Y:S01]  /*0ac0*/  IABS R70, R31 ;  /* 0x0000001f00467213 */ /* 0x000fe20000000000 */
[----:B------:R-:W-:Y:S01]  /*0ad0*/  @!P2 IMAD.IADD R20, R20, 0x1, -R5 ;  /* 0x000000011414a824 */ /* 0x000fe200078e0a05 */
[----:B------:R-:W-:Y:S01]  /*0ae0*/  ISETP.GE.AND P2, PT, R15, RZ, PT ;  /* 0x000000ff0f00720c */ /* 0x000fe20003f46270 */
[----:B------:R-:W-:Y:S01]  /*0af0*/  @!P5 IMAD.MOV R14, RZ, RZ, -R14 ;  /* 0x000000ffff0ed224 */ /* 0x000fe200078e0a0e */
[----:B------:R-:W-:Y:S01]  /*0b00*/  LOP3.LUT R15, R12, 0x12, RZ, 0xfc, !PT ;  /* 0x000000120c0f7812 */ /* 0x000fe200078efcff */
[----:B------:R-:W-:Y:S01]  /*0b10*/  IMAD.MOV R11, RZ, RZ, -R3 ;  /* 0x000000ffff0b7224 */ /* 0x000fe200078e0a03 */
[C---:B------:R-:W-:Y:S01]  /*0b20*/  ISETP.GT.U32.AND P5, PT, R5.reuse, R20, PT ;  /* 0x000000140500720c */ /* 0x040fe20003fa4070 */
[----:B------:R-:W-:Y:S01]  /*0b30*/  IMAD R22, R5, R7, R22 ;  /* 0x0000000705167224 */ /* 0x000fe200078e0216 */
[----:B------:R-:W-:Y:S01]  /*0b40*/  IABS R34, R15 ;  /* 0x0000000f00227213 */ /* 0x000fe20000000000 */
[----:B------:R-:W-:-:S03]  /*0b50*/  IMAD.HI.U32 R3, R10, R13, RZ ;  /* 0x0000000d0a037227 */ /* 0x000fc600078e00ff */
[----:B------:R-:W-:Y:S01]  /*0b60*/  ISETP.GT.U32.AND P0, PT, R5, R22, PT ;  /* 0x000000160500720c */ /* 0x000fe20003f04070 */
[----:B------:R-:W-:Y:S01]  /*0b70*/  @!P3 IMAD.IADD R16, R16, 0x1, -R5 ;  /* 0x000000011010b824 */ /* 0x000fe200078e0a05 */
[----:B------:R-:W-:Y:S01]  /*0b80*/  ISETP.GE.AND P3, PT, R17, RZ, PT ;  /* 0x000000ff1100720c */ /* 0x000fe20003f66270 */
[----:B------:R-:W-:Y:S01]  /*0b90*/  IMAD.MOV R28, RZ, RZ, -R3 ;  /* 0x000000ffff1c7224 */ /* 0x000fe200078e0a03 */
[C---:B------:R-:W-:Y:S01]  /*0ba0*/  LOP3.LUT R17, R12.reuse, 0x16, RZ, 0xfc, !PT ;  /* 0x000000160c117812 */ /* 0x040fe200078efcff */
[----:B------:R-:W-:Y:S02]  /*0bb0*/  IMAD.MOV.U32 R74, RZ, RZ, R18 ;  /* 0x000000ffff4a7224 */ /* 0x000fe400078e0012 */
[----:B------:R-:W-:Y:S01]  /*0bc0*/  IMAD.MOV.U32 R18, RZ, RZ, R16 ;  /* 0x000000ffff127224 */ /* 0x000fe200078e0010 */
[----:B------:R-:W-:Y:S01]  /*0bd0*/  IABS R38, R17 ;  /* 0x0000001100267213 */ /* 0x000fe20000000000 */
[----:B------:R-:W-:Y:S01]  /*0be0*/  IMAD R16, R5, R28, R13 ;  /* 0x0000001c05107224 */ /* 0x000fe200078e020d */
[----:B------:R-:W-:Y:S01]  /*0bf0*/  LOP3.LUT R13, R12, 0x10, RZ, 0xfc, !PT ;  /* 0x000000100c0d7812 */ /* 0x000fe200078efcff */
[----:B------:R-:W-:-:S02]  /*0c00*/  @!P5 IMAD.IADD R20, R20, 0x1, -R5 ;  /* 0x000000011414d824 */ /* 0x000fc400078e0a05 */
[----:B------:R-:W-:Y:S01]  /*0c10*/  IMAD.HI.U32 R7, R10, R26, RZ ;  /* 0x0000001a0a077227 */ /* 0x000fe200078e00ff */
[C---:B------:R-:W-:Y:S02]  /*0c20*/  ISETP.GT.U32.AND P5, PT, R5.reuse, R16, PT ;  /* 0x000000100500720c */ /* 0x040fe40003fa4070 */
[----:B------:R-:W-:Y:S01]  /*0c30*/  IABS R32, R13 ;  /* 0x0000000d00207213 */ /* 0x000fe20000000000 */
[C---:B------:R-:W-:Y:S01]  /*0c40*/  IMAD R24, R5.reuse, R11, R24 ;  /* 0x0000000b05187224 */ /* 0x040fe200078e0218 */
[----:B------:R-:W-:Y:S01]  /*0c50*/  LOP3.LUT R11, R12, 0xe, RZ, 0xfc, !PT ;  /* 0x0000000e0c0b7812 */ /* 0x000fe200078efcff */
[----:B------:R-:W-:Y:S02]  /*0c60*/  @!P0 IMAD.IADD R22, R22, 0x1, -R5 ;  /* 0x0000000116168824 */ /* 0x000fe400078e0a05 */
[----:B------:R-:W-:Y:S01]  /*0c70*/  IMAD.MOV R7, RZ, RZ, -R7 ;  /* 0x000000ffff077224 */ /* 0x000fe200078e0a07 */
[----:B------:R-:W-:Y:S01]  /*0c80*/  IABS R30, R11 ;  /* 0x0000000b001e7213 */ /* 0x000fe20000000000 */
[----:B------:R-:W-:Y:S01]  /*0c90*/  @!P6 IMAD.MOV R18, RZ, RZ, -R18 ;  /* 0x000000ffff12e224 */ /* 0x000fe200078e0a12 */
[C---:B------:R-:W-:Y:S01]  /*0ca0*/  ISETP.GT.U32.AND P0, PT, R5.reuse, R22, PT ;  /* 0x000000160500720c */ /* 0x040fe20003f04070 */
[----:B------:R-:W-:-:S02]  /*0cb0*/  IMAD R26, R5, R7, R26 ;  /* 0x00000007051a7224 */ /* 0x000fc400078e021a */
[----:B------:R-:W-:Y:S02]  /*0cc0*/  @!P5 IMAD.IADD R16, R16, 0x1, -R5 ;  /* 0x000000011010d824 */ /* 0x000fe400078e0a05 */
[----:B------:R-:W-:Y:S01]  /*0cd0*/  IMAD.HI.U32 R3, R10, R30, RZ ;  /* 0x0000001e0a037227 */ /* 0x000fe200078e00ff */
[----:B------:R-:W-:-:S03]  /*0ce0*/  ISETP.GT.U32.AND P6, PT, R5, R26, PT ;  /* 0x0000001a0500720c */ /* 0x000fc60003fc4070 */
[----:B------:R-:W-:Y:S01]  /*0cf0*/  @!P1 IMAD.MOV R74, RZ, RZ, -R74 ;  /* 0x000000ffff4a9224 */ /* 0x000fe200078e0a4a */
[C---:B------:R-:W-:Y:S01]  /*0d00*/  ISETP.GT.U32.AND P1, PT, R5.reuse, R24, PT ;  /* 0x000000180500720c */ /* 0x040fe20003f24070 */
[----:B------:R-:W-:Y:S01]  /*0d10*/  @!P4 IMAD.MOV R20, RZ, RZ, -R20 ;  /* 0x000000ffff14c224 */ /* 0x000fe200078e0a14 */
[----:B------:R-:W-:Y:S01]  /*0d20*/  ISETP.GT.U32.AND P4, PT, R5, R16, PT ;  /* 0x000000100500720c */ /* 0x000fe20003f84070 */
[----:B------:R-:W-:Y:S02]  /*0d30*/  IMAD.MOV R7, RZ, RZ, -R3 ;  /* 0x000000ffff077224 */ /* 0x000fe400078e0a03 */
[----:B------:R-:W-:-:S04]  /*0d40*/  IMAD.HI.U32 R3, R10, R32, RZ ;  /* 0x000000200a037227 */ /* 0x000fc800078e00ff */
[----:B------:R-:W-:Y:S01]  /*0d50*/  @!P0 IMAD.IADD R22, R22, 0x1, -R5 ;  /* 0x0000000116168824 */ /* 0x000fe200078e0a05 */
[----:B------:R-:W-:Y:S01]  /*0d60*/  ISETP.GE.AND P0, PT, R19, RZ, PT ;  /* 0x000000ff1300720c */ /* 0x000fe20003f06270 */
[C---:B------:R-:W-:Y:S01]  /*0d70*/  IMAD R30, R5.reuse, R7, R30 ;  /* 0x00000007051e7224 */ /* 0x040fe200078e021e */
[----:B------:R-:W-:Y:S01]  /*0d80*/  LOP3.LUT R19, R12, 0x2a, RZ, 0xfc, !PT ;  /* 0x0000002a0c137812 */ /* 0x000fe200078efcff */
[----:B------:R-:W-:Y:S02]  /*0d90*/  IMAD.MOV R3, RZ, RZ, -R3 ;  /* 0x000000ffff037224 */ /* 0x000fe400078e0a03 */
[----:B------:R-:W-:Y:S01]  /*0da0*/  @!P2 IMAD.MOV R22, RZ, RZ, -R22 ;  /* 0x000000ffff16a224 */ /* 0x000fe200078e0a16 */
[C---:B------:R-:W-:Y:S01]  /*0db0*/  ISETP.GT.U32.AND P2, PT, R5.reuse, R30, PT ;  /* 0x0000001e0500720c */ /* 0x040fe20003f44070 */
[----:B------:R-:W-:Y:S01]  /*0dc0*/  IMAD R32, R5, R3, R32 ;  /* 0x0000000305207224 */ /* 0x000fe200078e0220 */
[----:B------:R-:W-:Y:S01]  /*0dd0*/  IABS R56, R19 ;  /* 0x0000001300387213 */ /* 0x000fe20000000000 */
[----:B------:R-:W-:-:S02]  /*0de0*/  @!P6 IMAD.IADD R26, R26, 0x1, -R5 ;  /* 0x000000011a1ae824 */ /* 0x000fc400078e0a05 */
[--C-:B------:R-:W-:Y:S01]  /*0df0*/  @!P1 IMAD.IADD R24, R24, 0x1, -R5.reuse ;  /* 0x0000000118189824 */ /* 0x100fe200078e0a05 */
[----:B------:R-:W-:Y:S01]  /*0e00*/  ISETP.GE.AND P1, PT, R21, RZ, PT ;  /* 0x000000ff1500720c */ /* 0x000fe20003f26270 */
[--C-:B------:R-:W-:Y:S01]  /*0e10*/  @!P4 IMAD.IADD R16, R16, 0x1, -R5.reuse ;  /* 0x000000011010c824 */ /* 0x100fe200078e0a05 */
[C---:B------:R-:W-:Y:S01]  /*0e20*/  ISETP.GT.U32.AND P4, PT, R5.reuse, R32, PT ;  /* 0x000000200500720c */ /* 0x040fe20003f84070 */
[----:B------:R-:W-:Y:S01]  /*0e30*/  IMAD.HI.U32 R3, R10, R34, RZ ;  /* 0x000000220a037227 */ /* 0x000fe200078e00ff */
[C---:B------:R-:W-:Y:S02]  /*0e40*/  ISETP.GT.U32.AND P5, PT, R5.reuse, R26, PT ;  /* 0x0000001a0500720c */ /* 0x040fe40003fa4070 */
[----:B------:R-:W-:Y:S01]  /*0e50*/  ISETP.GT.U32.AND P6, PT, R5, R24, PT ;  /* 0x000000180500720c */ /* 0x000fe20003fc4070 */
[----:B------:R-:W-:Y:S01]  /*0e60*/  @!P2 IMAD.IADD R30, R30, 0x1, -R5 ;  /* 0x000000011e1ea824 */ /* 0x000fe200078e0a05 */
[----:B------:R-:W-:Y:S01]  /*0e70*/  ISETP.GE.AND P2, PT, R15, RZ, PT ;  /* 0x000000ff0f00720c */ /* 0x000fe20003f46270 */
[----:B------:R-:W-:Y:S01]  /*0e80*/  IMAD.MOV R3, RZ, RZ, -R3 ;  /* 0x000000ffff037224 */ /* 0x000fe200078e0a03 */
[----:B------:R-:W-:Y:S01]  /*0e90*/  LOP3.LUT R15, R12, 0x18, RZ, 0xfc, !PT ;  /* 0x000000180c0f7812 */ /* 0x000fe200078efcff */
[----:B------:R-:W-:Y:S01]  /*0ea0*/  IMAD.HI.U32 R7, R10, R38, RZ ;  /* 0x000000260a077227 */ /* 0x000fe200078e00ff */
[----:B------:R-:W-:-:S02]  /*0eb0*/  LOP3.LUT R21, R12, 0x2c, RZ, 0xfc, !PT ;  /* 0x0000002c0c157812 */ /* 0x000fc400078efcff */
[----:B------:R-:W-:Y:S01]  /*0ec0*/  IABS R40, R15 ;  /* 0x0000000f00287213 */ /* 0x000fe20000000000 */
[--C-:B------:R-:W-:Y:S01]  /*0ed0*/  @!P4 IMAD.IADD R32, R32, 0x1, -R5.reuse ;  /* 0x000000012020c824 */ /* 0x100fe200078e0a05 */
[----:B------:R-:W-:Y:S01]  /*0ee0*/  ISETP.GT.U32.AND P4, PT, R5, R30, PT ;  /* 0x0000001e0500720c */ /* 0x000fe20003f84070 */
[--C-:B------:R-:W-:Y:S01]  /*0ef0*/  @!P5 IMAD.IADD R26, R26, 0x1, -R5.reuse ;  /* 0x000000011a1ad824 */ /* 0x100fe200078e0a05 */
[----:B------:R-:W-:Y:S01]  /*0f00*/  ISETP.GE.AND P5, PT, R13, RZ, PT ;  /* 0x000000ff0d00720c */ /* 0x000fe20003fa6270 */
[----:B------:R-:W-:Y:S01]  /*0f10*/  @!P6 IMAD.IADD R24, R24, 0x1, -R5 ;  /* 0x000000011818e824 */ /* 0x000fe200078e0a05 */
[----:B------:R-:W-:Y:S01]  /*0f20*/  LOP3.LUT R13, R12, 0x14, RZ, 0xfc, !PT ;  /* 0x000000140c0d7812 */ /* 0x000fe200078efcff */
[----:B------:R-:W-:Y:S01]  /*0f30*/  IMAD R34, R5, R3, R34 ;  /* 0x0000000305227224 */ /* 0x000fe200078e0222 */
[----:B------:R-:W-:Y:S01]  /*0f40*/  ISETP.GE.AND P6, PT, R11, RZ, PT ;  /* 0x000000ff0b00720c */ /* 0x000fe20003fc6270 */
[----:B------:R-:W-:Y:S01]  /*0f50*/  @!P3 IMAD.MOV R24, RZ, RZ, -R24 ;  /* 0x000000ffff18b224 */ /* 0x000fe200078e0a18 */
[----:B------:R-:W-:Y:S01]  /*0f60*/  IABS R11, R13 ;  /* 0x0000000d000b7213 */ /* 0x000fe20000000000 */
[----:B------:R-:W-:Y:S01]  /*0f70*/  IMAD.MOV R7, RZ, RZ, -R7 ;  /* 0x000000ffff077224 */ /* 0x000fe200078e0a07 */
[C---:B------:R-:W-:Y:S01]  /*0f80*/  ISETP.GT.U32.AND P3, PT, R5.reuse, R32, PT ;  /* 0x000000200500720c */ /* 0x040fe20003f64070 */
[----:B------:R-:W-:Y:S01]  /*0f90*/  @!P0 IMAD.MOV R26, RZ, RZ, -R26 ;  /* 0x000000ffff1a8224 */ /* 0x000fe200078e0a1a */
[----:B------:R-:W-:Y:S01]  /*0fa0*/  ISETP.GT.U32.AND P0, PT, R5, R34, PT ;  /* 0x000000220500720c */ /* 0x000fe20003f04070 */
[----:B------:R-:W-:Y:S01]  /*0fb0*/  IMAD.HI.U32 R3, R10, R11, RZ ;  /* 0x0000000b0a037227 */ /* 0x000fe200078e00ff */
[----:B------:R-:W-:-:S03]  /*0fc0*/  IABS R58, R21 ;  /* 0x00000015003a7213 */ /* 0x000fc60000000000 */
[----:B------:R-:W-:Y:S01]  /*0fd0*/  @!P4 IMAD.IADD R30, R30, 0x1, -R5 ;  /* 0x000000011e1ec824 */ /* 0x000fe200078e0a05 */
[----:B------:R-:W-:Y:S01]  /*0fe0*/  ISETP.GE.AND P4, PT, R17, RZ, PT ;  /* 0x000000ff1100720c */ /* 0x000fe20003f86270 */
[C---:B------:R-:W-:Y:S01]  /*0ff0*/  IMAD R38, R5.reuse, R7, R38 ;  /* 0x0000000705267224 */ /* 0x040fe200078e0226 */
[C---:B------:R-:W-:Y:S01]  /*1000*/  LOP3.LUT R17, R12.reuse, 0x22, RZ, 0xfc, !PT ;  /* 0x000000220c117812 */ /* 0x040fe200078efcff */
[----:B------:R-:W-:Y:S02]  /*1010*/  IMAD.MOV.U32 R28, RZ, RZ, R16 ;  /* 0x000000ffff1c7224 */ /* 0x000fe400078e0010 */
[----:B------:R-:W-:Y:S02]  /*1020*/  IMAD.MOV R16, RZ, RZ, -R3 ;  /* 0x000000ffff107224 */ /* 0x000fe400078e0a03 */
[----:B------:R-:W-:Y:S01]  /*1030*/  @!P6 IMAD.MOV R30, RZ, RZ, -R30 ;  /* 0x000000ffff1ee224 */ /* 0x000fe200078e0a1e */
[C---:B------:R-:W-:Y:S01]  /*1040*/  ISETP.GT.U32.AND P6, PT, R5.reuse, R38, PT ;  /* 0x000000260500720c */ /* 0x040fe20003fc4070 */
[----:B------:R-:W-:Y:S01]  /*1050*/  IMAD R16, R5, R16, R11 ;  /* 0x0000001005107224 */ /* 0x000fe200078e020b */
[----:B------:R-:W-:Y:S01]  /*1060*/  LOP3.LUT R11, R12, 0x1a, RZ, 0xfc, !PT ;  /* 0x0000001a0c0b7812 */ /* 0x000fe200078efcff */
[----:B------:R-:W-:-:S02]  /*1070*/  @!P3 IMAD.IADD R32, R32, 0x1, -R5 ;  /* 0x000000012020b824 */ /* 0x000fc400078e0a05 */
[--C-:B------:R-:W-:Y:S01]  /*1080*/  @!P0 IMAD.IADD R34, R34, 0x1, -R5.reuse ;  /* 0x0000000122228824 */ /* 0x100fe200078e0a05 */
[----:B------:R-:W-:Y:S01]  /*1090*/  ISETP.GT.U32.AND P3, PT, R5, R16, PT ;  /* 0x000000100500720c */ /* 0x000fe20003f64070 */
[----:B------:R-:W-:Y:S01]  /*10a0*/  @!P1 IMAD.MOV R28, RZ, RZ, -R28 ;  /* 0x000000ffff1c9224 */ /* 0x000fe200078e0a1c */
[----:B------:R-:W-:Y:S01]  /*10b0*/  ISETP.GE.AND P1, PT, R13, RZ, PT ;  /* 0x000000ff0d00720c */ /* 0x000fe20003f26270 */
[----:B------:R-:W-:Y:S01]  /*10c0*/  IMAD.HI.U32 R3, R10, R40, RZ ;  /* 0x000000280a037227 */ /* 0x000fe200078e00ff */
[C---:B------:R-:W-:Y:S02]  /*10d0*/  ISETP.GT.U32.AND P0, PT, R5.reuse, R34, PT ;  /* 0x000000220500720c */ /* 0x040fe40003f04070 */
[----:B------:R-:W-:Y:S01]  /*10e0*/  LOP3.LUT R13, R12, 0x1c, RZ, 0xfc, !PT ;  /* 0x0000001c0c0d7812 */ /* 0x000fe200078efcff */
[----:B------:R-:W-:Y:S01]  /*10f0*/  @!P6 IMAD.IADD R38, R38, 0x1, -R5 ;  /* 0x000000012626e824 */ /* 0x000fe200078e0a05 */
[----:B------:R-:W-:Y:S01]  /*1100*/  IABS R42, R11 ;  /* 0x0000000b002a7213 */ /* 0x000fe20000000000 */
[----:B------:R-:W-:Y:S01]  /*1110*/  IMAD.MOV R3, RZ, RZ, -R3 ;  /* 0x000000ffff037224 */ /* 0x000fe200078e0a03 */
[----:B------:R-:W-:Y:S01]  /*1120*/  IABS R44, R13 ;  /* 0x0000000d002c7213 */ /* 0x000fe20000000000 */
[----:B------:R-:W-:Y:S01]  /*1130*/  @!P5 IMAD.MOV R32, RZ, RZ, -R32 ;  /* 0x000000ffff20d224 */ /* 0x000fe200078e0a20 */
[----:B------:R-:W-:Y:S01]  /*1140*/  ISETP.GT.U32.AND P6, PT, R5, R38, PT ;  /* 0x000000260500720c */ /* 0x000fe20003fc4070 */
[----:B------:R-:W-:Y:S01]  /*1150*/  @!P3 IMAD.IADD R16, R16, 0x1, -R5 ;  /* 0x000000011010b824 */ /* 0x000fe200078e0a05 */
[----:B------:R-:W-:Y:S01]  /*1160*/  ISETP.GE.AND P5, PT, R15, RZ, PT ;  /* 0x000000ff0f00720c */ /* 0x000fe20003fa6270 */
[----:B------:R-:W-:Y:S01]  /*1170*/  IMAD.HI.U32 R7, R10, R44, RZ ;  /* 0x0000002c0a077227 */ /* 0x000fe200078e00ff */
[----:B------:R-:W-:-:S02]  /*1180*/  IABS R15, R17 ;  /* 0x00000011000f7213 */ /* 0x000fc40000000000 */
[C---:B------:R-:W-:Y:S01]  /*1190*/  ISETP.GT.U32.AND P3, PT, R5.reuse, R16, PT ;  /* 0x000000100500720c */ /* 0x040fe20003f64070 */
[C---:B------:R-:W-:Y:S02]  /*11a0*/  IMAD R40, R5.reuse, R3, R40 ;  /* 0x0000000305287224 */ /* 0x040fe400078e0228 */
[----:B------:R-:W-:Y:S02]  /*11b0*/  @!P0 IMAD.IADD R34, R34, 0x1, -R5 ;  /* 0x0000000122228824 */ /* 0x000fe400078e0a05 */
[----:B------:R-:W-:Y:S01]  /*11c0*/  IMAD.MOV R7, RZ, RZ, -R7 ;  /* 0x000000ffff077224 */ /* 0x000fe200078e0a07 */
[----:B------:R-:W-:Y:S01]  /*11d0*/  ISETP.GT.U32.AND P0, PT, R5, R40, PT ;  /* 0x000000280500720c */ /* 0x000fe20003f04070 */
[----:B------:R-:W-:-:S04]  /*11e0*/  IMAD.HI.U32 R3, R10, R42, RZ ;  /* 0x0000002a0a037227 */ /* 0x000fc800078e00ff */
[----:B------:R-:W-:Y:S01]  /*11f0*/  @!P2 IMAD.MOV R34, RZ, RZ, -R34 ;  /* 0x000000ffff22a224 */ /* 0x000fe200078e0a22 */
[----:B------:R-:W-:Y:S01]  /*1200*/  ISETP.GE.AND P2, PT, R11, RZ, PT ;  /* 0x000000ff0b00720c */ /* 0x000fe20003f46270 */
[C---:B------:R-:W-:Y:S01]  /*1210*/  IMAD R44, R5.reuse, R7, R44 ;  /* 0x00000007052c7224 */ /* 0x040fe200078e022c */
[----:B------:R-:W-:Y:S01]  /*1220*/  LOP3.LUT R11, R12, 0x1e, RZ, 0xfc, !PT ;  /* 0x0000001e0c0b7812 */ /* 0x000fe200078efcff */
[----:B------:R-:W-:Y:S01]  /*1230*/  @!P6 IMAD.IADD R38, R38, 0x1, -R5 ;  /* 0x000000012626e824 */ /* 0x000fe200078e0a05 */
[----:B------:R-:W-:Y:S01]  /*1240*/  LOP3.LUT R7, R12, 0x20, RZ, 0xfc, !PT ;  /* 0x000000200c077812 */ /* 0x000fe200078efcff */
[----:B------:R-:W-:Y:S02]  /*1250*/  IMAD.MOV R3, RZ, RZ, -R3 ;  /* 0x000000ffff037224 */ /* 0x000fe400078e0a03 */
[----:B------:R-:W-:Y:S01]  /*1260*/  @!P4 IMAD.MOV R38, RZ, RZ, -R38 ;  /* 0x000000ffff26c224 */ /* 0x000fe200078e0a26 */
[C---:B------:R-:W-:Y:S01]  /*1270*/  ISETP.GT.U32.AND P4, PT, R5.reuse, R44, PT ;  /* 0x0000002c0500720c */ /* 0x040fe20003f84070 */
[C---:B------:R-:W-:Y:S01]  /*1280*/  IMAD R42, R5.reuse, R3, R42 ;  /* 0x00000003052a7224 */ /* 0x040fe200078e022a */
[----:B------:R-:W-:Y:S01]  /*1290*/  IABS R3, R11 ;  /* 0x0000000b00037213 */ /* 0x000fe20000000000 */
[--C-:B------:R-:W-:Y:S01]  /*12a0*/  @!P3 IMAD.IADD R16, R16, 0x1, -R5.reuse ;  /* 0x000000011010b824 */ /* 0x100fe200078e0a05 */
[----:B------:R-:W-:Y:S01]  /*12b0*/  IABS R46, R7 ;  /* 0x00000007002e7213 */ /* 0x000fe20000000000 */
[----:B------:R-:W-:Y:S01]  /*12c0*/  @!P0 IMAD.IADD R40, R40, 0x1, -R5 ;  /* 0x0000000128288824 */ /* 0x000fe200078e0a05 */
[----:B------:R-:W-:Y:S01]  /*12d0*/  ISETP.GT.U32.AND P6, PT, R5, R42, PT ;  /* 0x0000002a0500720c */ /* 0x000fe20003fc4070 */
[----:B------:R-:W-:Y:S01]  /*12e0*/  IMAD.MOV.U32 R36, RZ, RZ, R16 ;  /* 0x000000ffff247224 */ /* 0x000fe200078e0010 */
[----:B------:R-:W-:Y:S01]  /*12f0*/  ISETP.GE.AND P3, PT, R13, RZ, PT ;  /* 0x000000ff0d00720c */ /* 0x000fe20003f66270 */
[----:B------:R-:W-:Y:S01]  /*1300*/  IMAD.MOV.U32 R16, RZ, RZ, R3 ;  /* 0x000000ffff107224 */ /* 0x000fe200078e0003 */
[----:B------:R-:W-:Y:S01]  /*1310*/  ISETP.GT.U32.AND P0, PT, R5, R40, PT ;  /* 0x000000280500720c */ /* 0x000fe20003f04070 */
[----:B------:R-:W-:Y:S01]  /*1320*/  @!P1 IMAD.MOV R36, RZ, RZ, -R36 ;  /* 0x000000ffff249224 */ /* 0x000fe200078e0a24 */
[----:B------:R-:W-:Y:S01]  /*1330*/  ISETP.GE.AND P1, PT, R11, RZ, PT ;  /* 0x000000ff0b00720c */ /* 0x000fe20003f26270 */
[----:B------:R-:W-:-:S04]  /*1340*/  IMAD.HI.U32 R3, R10, R16, RZ ;  /* 0x000000100a037227 */ /* 0x000fc800078e00ff */
[----:B------:R-:W-:Y:S02]  /*1350*/  @!P4 IMAD.IADD R44, R44, 0x1, -R5 ;  /* 0x000000012c2cc824 */ /* 0x000fe400078e0a05 */
[----:B------:R-:W-:Y:S02]  /*1360*/  IMAD.MOV R3, RZ, RZ, -R3 ;  /* 0x000000ffff037224 */ /* 0x000fe400078e0a03 */
[----:B------:R-:W-:Y:S01]  /*1370*/  IMAD.HI.U32 R11, R10, R15, RZ ;  /* 0x0000000f0a0b7227 */ /* 0x000fe200078e00ff */
[----:B------:R-:W-:-:S03]  /*1380*/  ISETP.GT.U32.AND P4, PT, R5, R44, PT ;  /* 0x0000002c0500720c */ /* 0x000fc60003f84070 */
[----:B------:R-:W-:Y:S02]  /*1390*/  IMAD R16, R5, R3, R16 ;  /* 0x0000000305107224 */ /* 0x000fe400078e0210 */
[----:B------:R-:W-:-:S04]  /*13a0*/  IMAD.HI.U32 R3, R10, R46, RZ ;  /* 0x0000002e0a037227 */ /* 0x000fc800078e00ff */
[----:B------:R-:W-:Y:S02]  /*13b0*/  IMAD.MOV R3, RZ, RZ, -R3 ;  /* 0x000000ffff037224 */ /* 0x000fe400078e0a03 */
[--C-:B------:R-:W-:Y:S01]  /*13c0*/  @!P0 IMAD.IADD R40, R40, 0x1, -R5.reuse ;  /* 0x0000000128288824 */ /* 0x100fe200078e0a05 */
[----:B------:R-:W-:Y:S01]  /*13d0*/  ISETP.GE.AND P0, PT, R7, RZ, PT ;  /* 0x000000ff0700720c */ /* 0x000fe20003f06270 */
[C---:B------:R-:W-:Y:S01]  /*13e0*/  IMAD R46, R5.reuse, R3, R46 ;  /* 0x00000003052e7224 */ /* 0x040fe200078e022e */
[----:B------:R-:W-:Y:S01]  /*13f0*/  LOP3.LUT R7, R4, 0x7f, RZ, 0xc0, !PT ;  /* 0x0000007f04077812 */ /* 0x000fe200078ec0ff */
[----:B------:R-:W-:Y:S02]  /*1400*/  @!P4 IMAD.IADD R44, R44, 0x1, -R5 ;  /* 0x000000012c2cc824 */ /* 0x000fe400078e0a05 */
[----:B------:R-:W-:Y:S01]  /*1410*/  IMAD.MOV R50, RZ, RZ, -R11 ;  /* 0x000000ffff327224 */ /* 0x000fe200078e0a0b */
[----:B------:R-:W-:Y:S01]  /*1420*/  ISETP.GT.U32.AND P4, PT, R5, R46, PT ;  /* 0x0000002e0500720c */ /* 0x000fe20003f84070 */
[----:B--2---:R-:W-:Y:S01]  /*1430*/  IMAD R0, R6, 0x80, R7 ;  /* 0x0000008006007824 */ /* 0x004fe200078e0207 */
[----:B------:R-:W-:Y:S01]  /*1440*/  LOP3.LUT R11, R12, 0x26, RZ, 0xfc, !PT ;  /* 0x000000260c0b7812 */ /* 0x000fe200078efcff */
[----:B------:R-:W-:-:S02]  /*1450*/  @!P6 IMAD.IADD R42, R42, 0x1, -R5 ;  /* 0x000000012a2ae824 */ /* 0x000fc400078e0a05 */
[C---:B------:R-:W-:Y:S01]  /*1460*/  IMAD R6, R5.reuse, R50, R15 ;  /* 0x0000003205067224 */ /* 0x040fe200078e020f */
[----:B------:R-:W-:Y:S01]  /*1470*/  IABS R52, R11 ;  /* 0x0000000b00347213 */ /* 0x000fe20000000000 */
[----:B------:R-:W-:Y:S01]  /*1480*/  IMAD.SHL.U32 R13, R4, 0x10, RZ ;  /* 0x00000010040d7824 */ /* 0x000fe200078e00ff */
[C---:B------:R-:W-:Y:S01]  /*1490*/  ISETP.GT.U32.AND P6, PT, R5.reuse, R42, PT ;  /* 0x0000002a0500720c */ /* 0x040fe20003fc4070 */
[----:B------:R-:W-:Y:S01]  /*14a0*/  @!P5 IMAD.MOV R40, RZ, RZ, -R40 ;  /* 0x000000ffff28d224 */ /* 0x000fe200078e0a28 */
[----:B------:R-:W-:Y:S01]  /*14b0*/  ISETP.GT.U32.AND P5, PT, R5, R16, PT ;  /* 0x000000100500720c */ /* 0x000fe20003fa4070 */
[----:B------:R-:W-:Y:S01]  /*14c0*/  @!P3 IMAD.MOV R44, RZ, RZ, -R44 ;  /* 0x000000ffff2cb224 */ /* 0x000fe200078e0a2c */
[----:B------:R-:W-:Y:S01]  /*14d0*/  LOP3.LUT R48, R13, 0x70, RZ, 0xc0, !PT ;  /* 0x000000700d307812 */ /* 0x000fe200078ec0ff */
[--C-:B------:R-:W-:Y:S01]  /*14e0*/  @!P4 IMAD.IADD R46, R46, 0x1, -R5.reuse ;  /* 0x000000012e2ec824 */ /* 0x100fe200078e0a05 */
[----:B------:R-:W-:Y:S01]  /*14f0*/  LOP3.LUT R13, R12, 0x28, RZ, 0xfc, !PT ;  /* 0x000000280c0d7812 */ /* 0x000fe200078efcff */
[----:B------:R-:W-:Y:S01]  /*1500*/  IMAD.HI.U32 R15, R10, R56, RZ ;  /* 0x000000380a0f7227 */ /* 0x000fe200078e00ff */
[----:B------:R-:W-:Y:S01]  /*1510*/  ISETP.GE.AND P3, PT, R11, RZ, PT ;  /* 0x000000ff0b00720c */ /* 0x000fe20003f66270 */
[----:B------:R-:W-:Y:S01]  /*1520*/  STL [R1+0x58], R0 ;  /* 0x0000580001007387 */ /* 0x000fe20000100800 */
[----:B------:R-:W-:Y:S01]  /*1530*/  ISETP.GT.U32.AND P4, PT, R5, R46, PT ;  /* 0x0000002e0500720c */ /* 0x000fe20003f84070 */
[----:B------:R-:W-:Y:S01]  /*1540*/  IMAD R3, R7, 0x80, R48 ;  /* 0x0000008007037824 */ /* 0x000fe200078e0230 */
[----:B------:R-:W-:Y:S01]  /*1550*/  LOP3.LUT R7, R12, 0x24, RZ, 0xfc, !PT ;  /* 0x000000240c077812 */ /* 0x000fe200078efcff */
[--C-:B------:R-:W-:Y:S01]  /*1560*/  @!P6 IMAD.IADD R42, R42, 0x1, -R5.reuse ;  /* 0x000000012a2ae824 */ /* 0x100fe200078e0a05 */
[----:B------:R-:W-:Y:S01]  /*1570*/  IABS R54, R13 ;  /* 0x0000000d00367213 */ /* 0x000fe20000000000 */
[----:B------:R-:W-:Y:S01]  /*1580*/  @!P5 IMAD.IADD R16, R16, 0x1, -R5 ;  /* 0x000000011010d824 */ /* 0x000fe200078e0a05 */
[----:B------:R-:W-:Y:S01]  /*1590*/  IABS R50, R7 ;  /* 0x0000000700327213 */ /* 0x000fe20000000000 */
[----:B------:R-:W-:Y:S01]  /*15a0*/  @!P2 IMAD.MOV R42, RZ, RZ, -R42 ;  /* 0x000000ffff2aa224 */ /* 0x000fe200078e0a2a */
[----:B------:R-:W-:Y:S01]  /*15b0*/  ISETP.GE.AND P2, PT, R7, RZ, PT ;  /* 0x000000ff0700720c */ /* 0x000fe20003f46270 */
[----:B------:R-:W-:Y:S01]  /*15c0*/  IMAD.HI.U32 R11, R10, R52, RZ ;  /* 0x000000340a0b7227 */ /* 0x000fe200078e00ff */
[----:B------:R-:W-:-:S02]  /*15d0*/  ISETP.GT.U32.AND P5, PT, R5, R16, PT ;  /* 0x000000100500720c */ /* 0x000fc40003fa4070 */
[----:B------:R-:W-:Y:S01]  /*15e0*/  ISETP.GE.AND P6, PT, R17, RZ, PT ;  /* 0x000000ff1100720c */ /* 0x000fe20003fc6270 */
[----:B------:R-:W-:Y:S01]  /*15f0*/  @!P4 IMAD.IADD R46, R46, 0x1, -R5 ;  /* 0x000000012e2ec824 */ /* 0x000fe200078e0a05 */
[----:B------:R-:W-:Y:S01]  /*1600*/  ISETP.GT.U32.AND P4, PT, R5, R6, PT ;  /* 0x000000060500720c */ /* 0x000fe20003f84070 */
[----:B------:R-:W-:-:S04]  /*1610*/  IMAD.HI.U32 R7, R10, R50, RZ ;  /* 0x000000320a077227 */ /* 0x000fc800078e00ff */
[----:B------:R-:W-:Y:S02]  /*1620*/  IMAD.MOV R7, RZ, RZ, -R7 ;  /* 0x000000ffff077224 */ /* 0x000fe400078e0a07 */
[----:B------:R-:W-:Y:S02]  /*1630*/  IMAD.MOV R11, RZ, RZ, -R11 ;  /* 0x000000ffff0b7224 */ /* 0x000fe400078e0a0b */
[----:B------:R-:W-:Y:S02]  /*1640*/  IMAD R50, R5, R7, R50 ;  /* 0x0000000705327224 */ /* 0x000fe400078e0232 */
[--C-:B------:R-:W-:Y:S01]  /*1650*/  @!P5 IMAD.IADD R16, R16, 0x1, -R5.reuse ;  /* 0x000000011010d824 */ /* 0x100fe200078e0a05 */
[----:B------:R-:W-:Y:S01]  /*1660*/  ISETP.GE.AND P5, PT, R13, RZ, PT ;  /* 0x000000ff0d00720c */ /* 0x000fe20003fa6270 */
[----:B------:R-:W-:Y:S02]  /*1670*/  @!P4 IMAD.IADD R6, R6, 0x1, -R5 ;  /* 0x000000010606c824 */ /* 0x000fe400078e0a05 */
[----:B------:R-:W-:-:S03]  /*1680*/  IMAD.HI.U32 R13, R10, R54, RZ ;  /* 0x000000360a0d7227 */ /* 0x000fc600078e00ff */
[C---:B------:R-:W-:Y:S01]  /*1690*/  ISETP.GT.U32.AND P4, PT, R5.reuse, R6, PT ;  /* 0x000000060500720c */ /* 0x040fe20003f84070 */
[----:B------:R-:W-:Y:S02]  /*16a0*/  IMAD R52, R5, R11, R52 ;  /* 0x0000000b05347224 */ /* 0x000fe400078e0234 */
[----:B------:R-:W-:Y:S02]  /*16b0*/  IMAD.MOV R13, RZ, RZ, -R13 ;  /* 0x000000ffff0d7224 */ /* 0x000fe400078e0a0d */
[----:B------:R-:W-:-:S04]  /*16c0*/  IMAD.HI.U32 R17, R10, R58, RZ ;  /* 0x0000003a0a117227 */ /* 0x000fc800078e00ff */
[----:B------:R-:W-:Y:S02]  /*16d0*/  IMAD R54, R5, R13, R54 ;  /* 0x0000000d05367224 */ /* 0x000fe400078e0236 */
[----:B------:R-:W-:-:S04]  /*16e0*/  IMAD.HI.U32 R13, R10, R64, RZ ;  /* 0x000000400a0d7227 */ /* 0x000fc800078e00ff */
[----:B------:R-:W-:Y:S01]  /*16f0*/  @!P4 IMAD.IADD R6, R6, 0x1, -R5 ;  /* 0x000000010606c824 */ /* 0x000fe200078e0a05 */
[C---:B------:R-:W-:Y:S01]  /*1700*/  ISETP.GT.U32.AND P4, PT, R5.reuse, R50, PT ;  /* 0x000000320500720c */ /* 0x040fe20003f84070 */
[----:B------:R-:W-:Y:S02]  /*1710*/  IMAD.MOV R17, RZ, RZ, -R17 ;  /* 0x000000ffff117224 */ /* 0x000fe400078e0a11 */
[----:B------:R-:W-:Y:S02]  /*1720*/  IMAD.MOV R13, RZ, RZ, -R13 ;  /* 0x000000ffff0d7224 */ /* 0x000fe400078e0a0d */
[C---:B------:R-:W-:Y:S01]  /*1730*/  IMAD R58, R5.reuse, R17, R58 ;  /* 0x00000011053a7224 */ /* 0x040fe200078e023a */
[C---:B------:R-:W-:Y:S01]  /*1740*/  LOP3.LUT R17, R12.reuse, 0x2e, RZ, 0xfc, !PT ;  /* 0x0000002e0c117812 */ /* 0x040fe200078efcff */
[----:B------:R-:W-:Y:S01]  /*1750*/  IMAD R64, R5, R13, R64 ;  /* 0x0000000d05407224 */ /* 0x000fe200078e0240 */
[----:B------:R-:W-:Y:S01]  /*1760*/  LOP3.LUT R13, R12, 0x3c, RZ, 0xfc, !PT ;  /* 0x0000003c0c0d7812 */ /* 0x000fe200078efcff */
[----:B------:R-:W-:Y:S01]  /*1770*/  IMAD.MOV R15, RZ, RZ, -R15 ;  /* 0x000000ffff0f7224 */ /* 0x000fe200078e0a0f */
[----:B------:R-:W-:Y:S01]  /*1780*/  IABS R60, R17 ;  /* 0x00000011003c7213 */ /* 0x000fe20000000000 */
[----:B------:R-:W-:-:S02]  /*1790*/  IMAD.MOV.U32 R12, RZ, RZ, R16 ;  /* 0x000000ffff0c7224 */ /* 0x000fc400078e0010 */
[----:B------:R-:W-:Y:S01]  /*17a0*/  @!P4 IMAD.IADD R50, R50, 0x1, -R5 ;  /* 0x000000013232c824 */ /* 0x000fe200078e0a05 */
[C---:B------:R-:W-:Y:S01]  /*17b0*/  ISETP.GT.U32.AND P4, PT, R5.reuse, R52, PT ;  /* 0x000000340500720c */ /* 0x040fe20003f84070 */
[----:B------:R-:W-:Y:S02]  /*17c0*/  IMAD R56, R5, R15, R56 ;  /* 0x0000000f05387224 */ /* 0x000fe400078e0238 */
[----:B------:R-:W-:Y:S01]  /*17d0*/  IMAD.MOV.U32 R48, RZ, RZ, R6 ;  /* 0x000000ffff307224 */ /* 0x000fe200078e0006 */
[----:B------:R-:W-:Y:S01]  /*17e0*/  IABS R6, R0 ;  /* 0x0000000000067213 */ /* 0x000fe20000000000 */
[----:B------:R-:W-:Y:S02]  /*17f0*/  @!P1 IMAD.MOV R12, RZ, RZ, -R12 ;  /* 0x000000ffff0c9224 */ /* 0x000fe400078e0a0c */
[----:B------:R-:W-:-:S04]  /*1800*/  IMAD.HI.U32 R7, R10, R60, RZ ;  /* 0x0000003c0a077227 */ /* 0x000fc800078e00ff */
[----:B------:R-:W-:Y:S01]  /*1810*/  @!P6 IMAD.MOV R48, RZ, RZ, -R48 ;  /* 0x000000ffff30e224 */ /* 0x000fe200078e0a30 */
[C---:B------:R-:W-:Y:S01]  /*1820*/  ISETP.GT.U32.AND P6, PT, R5.reuse, R56, PT ;  /* 0x000000380500720c */ /* 0x040fe20003fc4070 */
[----:B------:R-:W-:Y:S01]  /*1830*/  @!P4 IMAD.IADD R52, R52, 0x1, -R5 ;  /* 0x000000013434c824 */ /* 0x000fe200078e0a05 */
[C---:B------:R-:W-:Y:S01]  /*1840*/  ISETP.GT.U32.AND P4, PT, R5.reuse, R50, PT ;  /* 0x000000320500720c */ /* 0x040fe20003f84070 */
[----:B------:R-:W-:Y:S01]  /*1850*/  @!P0 IMAD.MOV R46, RZ, RZ, -R46 ;  /* 0x000000ffff2e8224 */ /* 0x000fe200078e0a2e */
[C---:B------:R-:W-:Y:S01]  /*1860*/  ISETP.GT.U32.AND P0, PT, R5.reuse, R54, PT ;  /* 0x000000360500720c */ /* 0x040fe20003f04070 */
[----:B------:R-:W-:Y:S01]  /*1870*/  IMAD.HI.U32 R11, R10, R62, RZ ;  /* 0x0000003e0a0b7227 */ /* 0x000fe200078e00ff */
[----:B------:R-:W-:-:S03]  /*1880*/  ISETP.GT.U32.AND P1, PT, R5, R52, PT ;  /* 0x000000340500720c */ /* 0x000fc60003f24070 */
[----:B------:R-:W-:Y:S02]  /*1890*/  IMAD.MOV R15, RZ, RZ, -R7 ;  /* 0x000000ffff0f7224 */ /* 0x000fe400078e0a07 */
[----:B------:R-:W-:Y:S02]  /*18a0*/  IMAD.MOV R11, RZ, RZ, -R11 ;  /* 0x000000ffff0b7224 */ /* 0x000fe400078e0a0b */
[C---:B------:R-:W-:Y:S01]  /*18b0*/  IMAD R60, R5.reuse, R15, R60 ;  /* 0x0000000f053c7224 */ /* 0x040fe200078e023c */
[----:B------:R-:W-:Y:S01]  /*18c0*/  IABS R15, R13 ;  /* 0x0000000d000f7213 */ /* 0x000fe20000000000 */
[C---:B------:R-:W-:Y:S02]  /*18d0*/  IMAD R62, R5.reuse, R11, R62 ;  /* 0x0000000b053e7224 */ /* 0x040fe400078e023e */
[--C-:B------:R-:W-:Y:S01]  /*18e0*/  @!P6 IMAD.IADD R56, R56, 0x1, -R5.reuse ;  /* 0x000000013838e824 */ /* 0x100fe200078e0a05 */
[C---:B------:R-:W-:Y:S01]  /*18f0*/  ISETP.GT.U32.AND P6, PT, R5.reuse, R64, PT ;  /* 0x000000400500720c */ /* 0x040fe20003fc4070 */
[--C-:B------:R-:W-:Y:S01]  /*1900*/  @!P1 IMAD.IADD R52, R52, 0x1, -R5.reuse ;  /* 0x0000000134349824 */ /* 0x100fe200078e0a05 */
[C---:B------:R-:W-:Y:S01]  /*1910*/  ISETP.GT.U32.AND P1, PT, R5.reuse, R60, PT ;  /* 0x0000003c0500720c */ /* 0x040fe20003f24070 */
[--C-:B------:R-:W-:Y:S01]  /*1920*/  @!P4 IMAD.IADD R50, R50, 0x1, -R5.reuse ;  /* 0x000000013232c824 */ /* 0x100fe200078e0a05 */
[C---:B------:R-:W-:Y:S01]  /*1930*/  ISETP.GT.U32.AND P4, PT, R5.reuse, R58, PT ;  /* 0x0000003a0500720c */ /* 0x040fe20003f84070 */
[----:B------:R-:W-:Y:S01]  /*1940*/  @!P0 IMAD.IADD R54, R54, 0x1, -R5 ;  /* 0x0000000136368824 */ /* 0x000fe200078e0a05 */
[----:B------:R-:W-:Y:S01]  /*1950*/  ISETP.GT.U32.AND P0, PT, R5, R62, PT ;  /* 0x0000003e0500720c */ /* 0x000fe20003f04070 */
[----:B------:R-:W-:-:S04]  /*1960*/  IMAD.HI.U32 R11, R10, R68, RZ ;  /* 0x000000440a0b7227 */ /* 0x000fc800078e00ff */
[----:B------:R-:W-:-:S04]  /*1970*/  IMAD.HI.U32 R7, R10, R66, RZ ;  /* 0x000000420a077227 */ /* 0x000fc800078e00ff */
[----:B------:R-:W-:Y:S02]  /*1980*/  @!P1 IMAD.IADD R60, R60, 0x1, -R5 ;  /* 0x000000013c3c9824 */ /* 0x000fe400078e0a05 */
[----:B------:R-:W-:Y:S02]  /*1990*/  IMAD.MOV R11, RZ, RZ, -R11 ;  /* 0x000000ffff0b7224 */ /* 0x000fe400078e0a0b */
[----:B------:R-:W-:Y:S02]  /*19a0*/  IMAD.MOV R7, RZ, RZ, -R7 ;  /* 0x000000ffff077224 */ /* 0x000fe400078e0a07 */
[----:B------:R-:W-:Y:S01]  /*19b0*/  @!P2 IMAD.MOV R50, RZ, RZ, -R50 ;  /* 0x000000ffff32a224 */ /* 0x000fe200078e0a32 */
[C---:B------:R-:W-:Y:S01]  /*19c0*/  ISETP.GT.U32.AND P2, PT, R5.reuse, R56, PT ;  /* 0x000000380500720c */ /* 0x040fe20003f44070 */
[--C-:B------:R-:W-:Y:S02]  /*19d0*/  @!P6 IMAD.IADD R64, R64, 0x1, -R5.reuse ;  /* 0x000000014040e824 */ /* 0x100fe400078e0a05 */
[--C-:B------:R-:W-:Y:S01]  /*19e0*/  @!P4 IMAD.IADD R58, R58, 0x1, -R5.reuse ;  /* 0x000000013a3ac824 */ /* 0x100fe200078e0a05 */
[C---:B------:R-:W-:Y:S01]  /*19f0*/  ISETP.GT.U32.AND P4, PT, R5.reuse, R54, PT ;  /* 0x000000360500720c */ /* 0x040fe20003f84070 */
[----:B------:R-:W-:Y:S01]  /*1a00*/  @!P0 IMAD.IADD R62, R62, 0x1, -R5 ;  /* 0x000000013e3e8824 */ /* 0x000fe200078e0a05 */
[C---:B------:R-:W-:Y:S01]  /*1a10*/  ISETP.GT.U32.AND P0, PT, R5.reuse, R60, PT ;  /* 0x0000003c0500720c */ /* 0x040fe20003f04070 */
[C---:B------:R-:W-:Y:S01]  /*1a20*/  IMAD R68, R5.reuse, R11, R68 ;  /* 0x0000000b05447224 */ /* 0x040fe200078e0244 */
[C---:B------:R-:W-:Y:S01]  /*1a30*/  ISETP.GT.U32.AND P1, PT, R5.reuse, R58, PT ;  /* 0x0000003a0500720c */ /* 0x040fe20003f24070 */
[----:B------:R-:W-:Y:S01]  /*1a40*/  IMAD.HI.U32 R11, R10, R72, RZ ;  /* 0x000000480a0b7227 */ /* 0x000fe200078e00ff */
[----:B------:R-:W-:-:S03]  /*1a50*/  ISETP.GT.U32.AND P6, PT, R5, R62, PT ;  /* 0x0000003e0500720c */ /* 0x000fc60003fc4070 */
[C---:B------:R-:W-:Y:S02]  /*1a60*/  IMAD R66, R5.reuse, R7, R66 ;  /* 0x0000000705427224 */ /* 0x040fe400078e0242 */
[----:B------:R-:W-:Y:S01]  /*1a70*/  @!P3 IMAD.MOV R52, RZ, RZ, -R52 ;  /* 0x000000ffff34b224 */ /* 0x000fe200078e0a34 */
[----:B------:R-:W-:Y:S01]  /*1a80*/  ISETP.GT.U32.AND P3, PT, R5, R64, PT ;  /* 0x000000400500720c */ /* 0x000fe20003f64070 */
[----:B------:R-:W-:-:S04]  /*1a90*/  IMAD.HI.U32 R7, R10, R70, RZ ;  /* 0x000000460a077227 */ /* 0x000fc800078e00ff */
[----:B------:R-:W-:Y:S02]  /*1aa0*/  IMAD.MOV R11, RZ, RZ, -R11 ;  /* 0x000000ffff0b7224 */ /* 0x000fe400078e0a0b */
[----:B------:R-:W-:Y:S02]  /*1ab0*/  IMAD.MOV R7, RZ, RZ, -R7 ;  /* 0x000000ffff077224 */ /* 0x000fe400078e0a07 */
[C---:B------:R-:W-:Y:S02]  /*1ac0*/  IMAD R72, R5.reuse, R11, R72 ;  /* 0x0000000b05487224 */ /* 0x040fe400078e0248 */
[C---:B------:R-:W-:Y:S02]  /*1ad0*/  IMAD R70, R5.reuse, R7, R70 ;  /* 0x0000000705467224 */ /* 0x040fe400078e0246 */
[----:B------:R-:W-:Y:S02]  /*1ae0*/  IMAD.MOV.U32 R7, RZ, RZ, R15 ;  /* 0x000000ffff077224 */ /* 0x000fe400078e000f */
[--C-:B------:R-:W-:Y:S01]  /*1af0*/  @!P2 IMAD.IADD R56, R56, 0x1, -R5.reuse ;  /* 0x000000013838a824 */ /* 0x100fe200078e0a05 */
[C---:B------:R-:W-:Y:S01]  /*1b00*/  ISETP.GT.U32.AND P2, PT, R5.reuse, R68, PT ;  /* 0x000000440500720c */ /* 0x040fe20003f44070 */
[----:B------:R-:W-:Y:S01]  /*1b10*/  @!P0 IMAD.IADD R60, R60, 0x1, -R5 ;  /* 0x000000013c3c8824 */ /* 0x000fe200078e0a05 */
[----:B------:R-:W-:Y:S01]  /*1b20*/  ISETP.GT.U32.AND P0, PT, R5, R72, PT ;  /* 0x000000480500720c */ /* 0x000fe20003f04070 */
[----:B------:R-:W-:-:S04]  /*1b30*/  IMAD.HI.U32 R9, R9, R6, RZ ;  /* 0x0000000609097227 */ /* 0x000fc800078e00ff */
[----:B------:R-:W-:-:S04]  /*1b40*/  IMAD.HI.U32 R10, R10, R7, RZ ;  /* 0x000000070a0a7227 */ /* 0x000fc800078e00ff */
[--C-:B------:R-:W-:Y:S01]  /*1b50*/  @!P3 IMAD.IADD R64, R64, 0x1, -R5.reuse ;  /* 0x000000014040b824 */ /* 0x100fe200078e0a05 */
[----:B------:R-:W-:Y:S01]  /*1b60*/  ISETP.GE.AND P3, PT, R19, RZ, PT ;  /* 0x000000ff1300720c */ /* 0x000fe20003f66270 */
[--C-:B------:R-:W-:Y:S01]  /*1b70*/  @!P1 IMAD.IADD R58, R58, 0x1, -R5.reuse ;  /* 0x000000013a3a9824 */ /* 0x100fe200078e0a05 */
[C---:B------:R-:W-:Y:S01]  /*1b80*/  ISETP.GT.U32.AND P1, PT, R5.reuse, R70, PT ;  /* 0x000000460500720c */ /* 0x040fe20003f24070 */
[----:B------:R-:W-:Y:S01]  /*1b90*/  @!P4 IMAD.IADD R54, R54, 0x1, -R5 ;  /* 0x000000013636c824 */ /* 0x000fe200078e0a05 */
[----:B------:R-:W-:Y:S01]  /*1ba0*/  ISETP.GT.U32.AND P4, PT, R5, R66, PT ;  /* 0x000000420500720c */ /* 0x000fe20003f84070 */
[----:B------:R-:W-:Y:S02]  /*1bb0*/  IMAD.MOV R9, RZ, RZ, -R9 ;  /* 0x000000ffff097224 */ /* 0x000fe400078e0a09 */
[----:B------:R-:W-:Y:S02]  /*1bc0*/  IMAD.MOV R10, RZ, RZ, -R10 ;  /* 0x000000ffff0a7224 */ /* 0x000fe400078e0a0a */
[----:B------:R-:W-:-:S02]  /*1bd0*/  IMAD R9, R8, R9, R6 ;  /* 0x0000000908097224 */ /* 0x000fc400078e0206 */
[----:B------:R-:W-:Y:S02]  /*1be0*/  IMAD R10, R5, R10, R7 ;  /* 0x0000000a050a7224 */ /* 0x000fe400078e0207 */
[--C-:B------:R-:W-:Y:S01]  /*1bf0*/  @!P2 IMAD.IADD R68, R68, 0x1, -R5.reuse ;  /* 0x000000014444a824 */ /* 0x100fe200078e0a05 */
[----:B------:R-:W-:Y:S01]  /*1c00*/  ISETP.GE.AND P2, PT, R17, RZ, PT ;  /* 0x000000ff1100720c */ /* 0x000fe20003f46270 */
[--C-:B------:R-:W-:Y:S01]  /*1c10*/  @!P0 IMAD.IADD R72, R72, 0x1, -R5.reuse ;  /* 0x0000000148488824 */ /* 0x100fe200078e0a05 */
[----:B------:R-:W-:Y:S01]  /*1c20*/  ISETP.GT.U32.AND P0, PT, R8, R9, PT ;  /* 0x000000090800720c */ /* 0x000fe20003f04070 */
[--C-:B------:R-:W-:Y:S01]  /*1c30*/  @!P6 IMAD.IADD R62, R62, 0x1, -R5.reuse ;  /* 0x000000013e3ee824 */ /* 0x100fe200078e0a05 */
[C---:B------:R-:W-:Y:S01]  /*1c40*/  ISETP.GT.U32.AND P6, PT, R5.reuse, R10, PT ;  /* 0x0000000a0500720c */ /* 0x040fe20003fc4070 */
[----:B------:R-:W-:Y:S01]  /*1c50*/  @!P3 IMAD.MOV R56, RZ, RZ, -R56 ;  /* 0x000000ffff38b224 */ /* 0x000fe200078e0a38 */
[----:B------:R-:W-:Y:S01]  /*1c60*/  ISETP.GT.U32.AND P3, PT, R5, R68, PT ;  /* 0x000000440500720c */ /* 0x000fe20003f64070 */
[--C-:B------:R-:W-:Y:S01]  /*1c70*/  @!P1 IMAD.IADD R70, R70, 0x1, -R5.reuse ;  /* 0x0000000146469824 */ /* 0x100fe200078e0a05 */
[----:B------:R-:W-:Y:S01]  /*1c80*/  ISETP.GE.AND P1, PT, R23, RZ, PT ;  /* 0x000000ff1700720c */ /* 0x000fe20003f26270 */
[--C-:B------:R-:W-:Y:S01]  /*1c90*/  @!P4 IMAD.IADD R66, R66, 0x1, -R5.reuse ;  /* 0x000000014242c824 */ /* 0x100fe200078e0a05 */
[----:B------:R-:W-:Y:S01]  /*1ca0*/  ISETP.GE.AND P4, PT, R21, RZ, PT ;  /* 0x000000ff1500720c */ /* 0x000fe20003f86270 */
[----:B------:R-:W-:Y:S01]  /*1cb0*/  @!P5 IMAD.MOV R54, RZ, RZ, -R54 ;  /* 0x000000ffff36d224 */ /* 0x000fe200078e0a36 */
[----:B------:R-:W2:Y:S01]  /*1cc0*/  LDC.64 R6, c[0x0][0x230] ;  /* 0x00008c00ff067b82 */ /* 0x000ea20000000a00 */
[----:B------:R-:W-:Y:S01]  /*1cd0*/  @!P2 IMAD.MOV R60, RZ, RZ, -R60 ;  /* 0x000000ffff3ca224 */ /* 0x000fe200078e0a3c */
[----:B------:R-:W-:Y:S01]  /*1ce0*/  ISETP.GT.U32.AND P5, PT, R5, R66, PT ;  /* 0x000000420500720c */ /* 0x000fe20003fa4070 */
[----:B------:R-:W-:Y:S01]  /*1cf0*/  @!P0 IMAD.IADD R9, R9, 0x1, -R8 ;  /* 0x0000000109098824 */ /* 0x000fe200078e0a08 */
[----:B------:R-:W-:Y:S01]  /*1d00*/  ISETP.GE.AND P2, PT, R25, RZ, PT ;  /* 0x000000ff1900720c */ /* 0x000fe20003f46270 */
[--C-:B------:R-:W-:Y:S01]  /*1d10*/  @!P6 IMAD.IADD R10, R10, 0x1, -R5.reuse ;  /* 0x000000010a0ae824 */ /* 0x100fe200078e0a05 */
[----:B------:R-:W-:Y:S01]  /*1d20*/  ISETP.GT.U32.AND P6, PT, R5, R72, PT ;  /* 0x000000480500720c */ /* 0x000fe20003fc4070 */
[--C-:B------:R-:W-:Y:S01]  /*1d30*/  @!P3 IMAD.IADD R68, R68, 0x1, -R5.reuse ;  /* 0x000000014444b824 */ /* 0x100fe200078e0a05 */
[----:B------:R-:W-:Y:S01]  /*1d40*/  ISETP.GE.AND P3, PT, R29, RZ, PT ;  /* 0x000000ff1d00720c */ /* 0x000fe20003f66270 */
[----:B------:R-:W-:Y:S01]  /*1d50*/  @!P1 IMAD.MOV R62, RZ, RZ, -R62 ;  /* 0x000000ffff3e9224 */ /* 0x000fe200078e0a3e */
[----:B------:R-:W-:Y:S01]  /*1d60*/  ISETP.GT.U32.AND P1, PT, R8, R9, PT ;  /* 0x000000090800720c */ /* 0x000fe20003f24070 */
[----:B------:R-:W-:Y:S01]  /*1d70*/  @!P4 IMAD.MOV R58, RZ, RZ, -R58 ;  /* 0x000000ffff3ac224 */ /* 0x000fe200078e0a3a */
[C---:B------:R-:W-:Y:S01]  /*1d80*/  ISETP.GT.U32.AND P4, PT, R5.reuse, R70, PT ;  /* 0x000000460500720c */ /* 0x040fe20003f84070 */
[----:B------:R-:W3:Y:S01]  /*1d90*/  LDC.64 R16, c[0x0][0x238] ;  /* 0x00008e00ff107b82 */ /* 0x000ee20000000a00 */
[----:B------:R-:W-:Y:S01]  /*1da0*/  ISETP.GT.U32.AND P0, PT, R5, R10, PT ;  /* 0x0000000a0500720c */ /* 0x000fe20003f04070 */
[--C-:B------:R-:W-:Y:S01]  /*1db0*/  @!P5 IMAD.IADD R66, R66, 0x1, -R5.reuse ;  /* 0x000000014242d824 */ /* 0x100fe200078e0a05 */
[----:B------:R-:W-:Y:S01]  /*1dc0*/  ISETP.GE.AND P5, PT, R27, RZ, PT ;  /* 0x000000ff1b00720c */ /* 0x000fe20003fa6270 */
[----:B------:R-:W-:Y:S01]  /*1dd0*/  @!P2 IMAD.MOV R64, RZ, RZ, -R64 ;  /* 0x000000ffff40a224 */ /* 0x000fe200078e0a40 */
[----:B------:R-:W-:Y:S01]  /*1de0*/  ISETP.NE.AND P2, PT, R157, RZ, PT ;  /* 0x000000ff9d00720c */ /* 0x000fe20003f45270 */
[--C-:B------:R-:W-:Y:S01]  /*1df0*/  @!P6 IMAD.IADD R72, R72, 0x1, -R5.reuse ;  /* 0x000000014848e824 */ /* 0x100fe200078e0a05 */
[----:B------:R-:W-:Y:S01]  /*1e00*/  ISETP.GE.AND P6, PT, R33, RZ, PT ;  /* 0x000000ff2100720c */ /* 0x000fe20003fc6270 */
[----:B------:R-:W-:Y:S01]  /*1e10*/  @!P3 IMAD.MOV R68, RZ, RZ, -R68 ;  /* 0x000000ffff44b224 */ /* 0x000fe200078e0a44 */
[----:B------:R-:W-:Y:S01]  /*1e20*/  ISETP.GE.AND P3, PT, R0, RZ, PT ;  /* 0x000000ff0000720c */ /* 0x000fe20003f66270 */
[----:B------:R-:W-:Y:S01]  /*1e30*/  @!P1 IMAD.IADD R9, R9, 0x1, -R8 ;  /* 0x0000000109099824 */ /* 0x000fe200078e0a08 */
[----:B------:R-:W-:Y:S01]  /*1e40*/  ISETP.NE.AND P1, PT, R156, RZ, PT ;  /* 0x000000ff9c00720c */ /* 0x000fe20003f25270 */
[--C-:B------:R-:W-:Y:S01]  /*1e50*/  @!P4 IMAD.IADD R70, R70, 0x1, -R5.reuse ;  /* 0x000000014646c824 */ /* 0x100fe200078e0a05 */
[----:B------:R-:W-:Y:S01]  /*1e60*/  ISETP.GE.AND P4, PT, R31, RZ, PT ;  /* 0x000000ff1f00720c */ /* 0x000fe20003f86270 */
[----:B------:R-:W-:Y:S01]  /*1e70*/  @!P0 IMAD.IADD R10, R10, 0x1, -R5 ;  /* 0x000000010a0a8824 */ /* 0x000fe200078e0a05 */
[----:B------:R-:W-:Y:S01]  /*1e80*/  ISETP.GE.AND P0, PT, R13, RZ, PT ;  /* 0x000000ff0d00720c */ /* 0x000fe20003f06270 */
[----:B------:R-:W-:Y:S01]  /*1e90*/  @!P5 IMAD.MOV R66, RZ, RZ, -R66 ;  /* 0x000000ffff42d224 */ /* 0x000fe200078e0a42 */
[----:B------:R-:W-:Y:S01]  /*1ea0*/  LOP3.LUT R5, RZ, R157, RZ, 0x33, !PT ;  /* 0x0000009dff057212 */ /* 0x000fe200078e33ff */
[----:B--2---:R-:W-:-:S02]  /*1eb0*/  VIADD R4, R6, 0xfffffffc ;  /* 0xfffffffc06047836 */ /* 0x004fc40000000000 */
[----:B------:R-:W-:Y:S01]  /*1ec0*/  @!P6 IMAD.MOV R72, RZ, RZ, -R72 ;  /* 0x000000ffff48e224 */ /* 0x000fe200078e0a48 */
[C---:B------:R-:W-:Y:S01]  /*1ed0*/  SEL R250, R5.reuse, R14, !P2 ;  /* 0x0000000e05fa7207 */ /* 0x040fe20005000000 */
[----:B------:R-:W-:Y:S01]  /*1ee0*/  @!P3 IMAD.MOV R9, RZ, RZ, -R9 ;  /* 0x000000ffff09b224 */ /* 0x000fe200078e0a09 */
[C---:B------:R-:W-:Y:S01]  /*1ef0*/  SEL R235, R5.reuse, R12, !P2 ;  /* 0x0000000c05eb7207 */ /* 0x040fe20005000000 */
[----:B---3--:R-:W-:Y:S01]  /*1f00*/  IMAD.SHL.U32 R101, R16, 0x4, RZ ;  /* 0x0000000410657824 */ /* 0x008fe200078e00ff */
[----:B------:R-:W-:Y:S01]  /*1f10*/  @!P1 LOP3.LUT R9, RZ, R156, RZ, 0x33, !PT ;  /* 0x0000009cff099212 */ /* 0x000fe200078e33ff */
[----:B------:R-:W-:Y:S01]  /*1f20*/  @!P4 IMAD.MOV R70, RZ, RZ, -R70 ;  /* 0x000000ffff46c224 */ /* 0x000fe200078e0a46 */
[C---:B------:R-:W-:Y:S01]  /*1f30*/  SEL R249, R5.reuse, R18, !P2 ;  /* 0x0000001205f97207 */ /* 0x040fe20005000000 */
[----:B------:R-:W-:Y:S01]  /*1f40*/  @!P0 IMAD.MOV R10, RZ, RZ, -R10 ;  /* 0x000000ffff0a8224 */ /* 0x000fe200078e0a0a */
[----:B------:R-:W-:Y:S01]  /*1f50*/  SEL R248, R5, R20, !P2 ;  /* 0x0000001405f87207 */ /* 0x000fe20005000000 */
[----:B------:R-:W-:Y:S01]  /*1f60*/  IMAD R7, R9, R7, RZ ;  /* 0x0000000709077224 */ /* 0x000fe200078e02ff */
[----:B------:R-:W-:Y:S01]  /*1f70*/  SEL R247, R5, R22, !P2 ;  /* 0x0000001605f77207 */ /* 0x000fe20005000000 */
[----:B------:R-:W-:Y:S01]  /*1f80*/  IMAD R9, R225, R17, RZ ;  /* 0x00000011e1097224 */ /* 0x000fe200078e02ff */
[C---:B------:R-:W-:Y:S01]  /*1f90*/  SEL R246, R5.reuse, R24, !P2 ;  /* 0x0000001805f67207 */ /* 0x040fe20005000000 */
[----:B------:R-:W-:Y:S01]  /*1fa0*/  IMAD R250, R250, UR5, RZ ;  /* 0x00000005fafa7c24 */ /* 0x000fe2000f8e02ff */
[----:B------:R-:W-:Y:S01]  /*1fb0*/  SEL R245, R5, R26, !P2 ;  /* 0x0000001a05f57207 */ /* 0x000fe20005000000 */
[----:B------:R-:W-:Y:S01]  /*1fc0*/  IMAD R249, R249, UR5, RZ ;  /* 0x00000005f9f97c24 */ /* 0x000fe2000f8e02ff */
        /* <DEDUP_REMOVED lines=46> */
[C---:B------:R-:W-:Y:S01]  /*22b0*/  SEL R14, R5.reuse, R10, !P2 ;  /* 0x0000000a050e7207 */ /* 0x040fe20005000000 */
[----:B------:R-:W-:Y:S01]  /*22c0*/  IMAD R224, R224, UR5, RZ ;  /* 0x00000005e0e07c24 */ /* 0x000fe2000f8e02ff */
[----:B------:R-:W-:Y:S01]  /*22d0*/  SEL R15, R5, R74, !P2 ;  /* 0x0000004a050f7207 */ /* 0x000fe20005000000 */
[----:B------:R-:W-:Y:S01]  /*22e0*/  VIADD R5, R6, 0xfffffffe ;  /* 0xfffffffe06057836 */ /* 0x000fe20000000000 */
[----:B------:R-:W-:Y:S01]  /*22f0*/  ISETP.GE.U32.AND P2, PT, R4, 0x7fffffbd, PT ;  /* 0x7fffffbd0400780c */ /* 0x000fe20003f46070 */
[----:B------:R-:W-:Y:S01]  /*2300*/  IMAD.SHL.U32 R4, R7, 0x4, RZ ;  /* 0x0000000407047824 */ /* 0x000fe200078e00ff */
[----:B------:R-:W-:Y:S01]  /*2310*/  LEA R43, P6, R9, UR8, 0x2 ;  /* 0x00000008092b7c11 */ /* 0x000fe2000f8c10ff */
[----:B------:R-:W-:Y:S01]  /*2320*/  IMAD R10, R66, UR5, RZ ;  /* 0x00000005420a7c24 */ /* 0x000fe2000f8e02ff */
[----:B------:R-:W-:Y:S01]  /*2330*/  ISETP.GE.U32.AND P1, PT, R5, 0x7fffffbf, PT ;  /* 0x7fffffbf0500780c */ /* 0x000fe20003f26070 */
[----:B------:R-:W-:Y:S01]  /*2340*/  VIADD R5, R6, 0xffffffdf ;  /* 0xffffffdf06057836 */ /* 0x000fe20000000000 */
[----:B------:R-:W-:Y:S01]  /*2350*/  IADD3 R34, P4, R4, UR6, RZ ;  /* 0x0000000604227c10 */ /* 0x000fe2000ff9e0ff */
[----:B------:R-:W-:Y:S01]  /*2360*/  IMAD R11, R11, UR5, RZ ;  /* 0x000000050b0b7c24 */ /* 0x000fe2000f8e02ff */
[----:B------:R-:W-:Y:S01]  /*2370*/  STL [R1+0xc0], R101 ;  /* 0x0000c06501007387 */ /* 0x000fe20000100800 */
[----:B------:R-:W-:Y:S01]  /*2380*/  IMAD R12, R12, UR5, RZ ;  /* 0x000000050c0c7c24 */ /* 0x000fe2000f8e02ff */
[----:B------:R-:W-:Y:S01]  /*2390*/  ISETP.GE.U32.AND P3, PT, R5, 0x7fffffa0, PT ;  /* 0x7fffffa00500780c */ /* 0x000fe20003f66070 */
[----:B------:R-:W-:Y:S01]  /*23a0*/  IMAD R13, R13, UR5, RZ ;  /* 0x000000050d0d7c24 */ /* 0x000fe2000f8e02ff */
[----:B------:R-:W-:Y:S01]  /*23b0*/  LEA.HI.X.SX32 R35, R7, UR7, 0x2, P4 ;  /* 0x0000000707237c11 */ /* 0x000fe2000a0f16ff */
[----:B------:R-:W-:Y:S01]  /*23c0*/  IMAD R14, R14, UR5, RZ ;  /* 0x000000050e0e7c24 */ /* 0x000fe2000f8e02ff */
[----:B------:R-:W-:Y:S01]  /*23d0*/  LEA.HI.X.SX32 R5, R9, UR9, 0x2, P6 ;  /* 0x0000000909057c11 */ /* 0x000fe2000b0f16ff */
[----:B------:R-:W-:Y:S01]  /*23e0*/  IMAD R15, R15, UR5, RZ ;  /* 0x000000050f0f7c24 */ /* 0x000fe2000f8e02ff */
[----:B------:R-:W-:Y:S01]  /*23f0*/  LEA R96, P4, R250, R43, 0x2 ;  /* 0x0000002bfa607211 */ /* 0x000fe200078810ff */
[C---:B------:R-:W-:Y:S01]  /*2400*/  IMAD R99, R16.reuse, 0xc, RZ ;  /* 0x0000000c10637824 */ /* 0x040fe200078e02ff */
[-C--:B------:R-:W-:Y:S01]  /*2410*/  IADD3 R218, P6, R101, R34.reuse, RZ ;  /* 0x0000002265da7210 */ /* 0x080fe20007fde0ff */
[----:B------:R-:W-:Y:S01]  /*2420*/  IMAD R161, R16, 0x3, RZ ;  /* 0x0000000310a17824 */ /* 0x000fe200078e02ff */
[----:B------:R-:W-:Y:S01]  /*2430*/  LEA.HI.X.SX32 R97, R250, R5, 0x2, P4 ;  /* 0x00000005fa617211 */ /* 0x000fe200020f16ff */
[C---:B------:R-:W-:Y:S01]  /*2440*/  IMAD R120, R16.reuse, 0x14, RZ ;  /* 0x0000001410787824 */ /* 0x040fe200078e02ff */
[C---:B------:R-:W-:Y:S01]  /*2450*/  LEA R72, P4, R249.reuse, R43, 0x2 ;  /* 0x0000002bf9487211 */ /* 0x040fe200078810ff */
[C---:B------:R-:W-:Y:S01]  /*2460*/  IMAD.SHL.U32 R148, R16.reuse, 0x2, RZ ;  /* 0x0000000210947824 */ /* 0x040fe200078e00ff */
[C---:B------:R-:W-:Y:S01]  /*2470*/  LEA.HI.X.SX32 R219, R16.reuse, R35, 0x2, P6 ;  /* 0x0000002310db7211 */ /* 0x040fe200030f16ff */
[C---:B------:R-:W-:Y:S01]  /*2480*/  IMAD R159, R16.reuse, 0x5, RZ ;  /* 0x00000005109f7824 */ /* 0x040fe200078e02ff */
[----:B------:R-:W-:Y:S01]  /*2490*/  LEA.HI.X.SX32 R73, R249, R5, 0x2, P4 ;  /* 0x00000005f9497211 */ /* 0x000fe200020f16ff */
[----:B------:R-:W-:Y:S01]  /*24a0*/  IMAD R132, R16, 0x1c, RZ ;  /* 0x0000001c10847824 */ /* 0x000fe200078e02ff */
[----:B------:R-:W-:Y:S01]  /*24b0*/  LEA R64, P4, R248, R43, 0x2 ;  /* 0x0000002bf8407211 */ /* 0x000fe200078810ff */
[C---:B------:R-:W-:Y:S01]  /*24c0*/  IMAD R114, R16.reuse, 0x18, RZ ;  /* 0x0000001810727824 */ /* 0x040fe200078e02ff */
[-C--:B------:R-:W-:Y:S01]  /*24d0*/  IADD3 R214, P6, R99, R34.reuse, RZ ;  /* 0x0000002263d67210 */ /* 0x080fe20007fde0ff */
[----:B------:R-:W-:Y:S01]  /*24e0*/  IMAD R155, R16, 0x7, RZ ;  /* 0x00000007109b7824 */ /* 0x000fe200078e02ff */
[----:B------:R-:W-:Y:S01]  /*24f0*/  LEA.HI.X.SX32 R65, R248, R5, 0x2, P4 ;  /* 0x00000005f8417211 */ /* 0x000fe200020f16ff */
[C---:B------:R-:W-:Y:S01]  /*2500*/  IMAD R137, R16.reuse, 0x24, RZ ;  /* 0x0000002410897824 */ /* 0x040fe200078e02ff */
[----:B------:R-:W-:Y:S01]  /*2510*/  LEA R48, P4, R247, R43, 0x2 ;  /* 0x0000002bf7307211 */ /* 0x000fe200078810ff */
[C---:B------:R-:W-:Y:S01]  /*2520*/  IMAD R142, R16.reuse, 0x6, RZ ;  /* 0x00000006108e7824 */ /* 0x040fe200078e02ff */
[----:B------:R-:W-:Y:S01]  /*2530*/  LEA.HI.X.SX32 R215, R161, R35, 0x2, P6 ;  /* 0x00000023a1d77211 */ /* 0x000fe200030f16ff */
[----:B------:R-:W-:Y:S01]  /*2540*/  STL [R1+0xf8], R148 ;  /* 0x0000f89401007387 */ /* 0x000fe20000100800 */
[----:B------:R-:W-:Y:S01]  /*2550*/  LEA.HI.X.SX32 R49, R247, R5, 0x2, P4 ;  /* 0x00000005f7317211 */ /* 0x000fe200020f16ff */
[----:B------:R-:W-:Y:S01]  /*2560*/  IMAD R152, R16, 0x9, RZ ;  /* 0x0000000910987824 */ /* 0x000fe200078e02ff */
[----:B------:R-:W-:Y:S01]  /*2570*/  LEA R92, P4, R246, R43, 0x2 ;  /* 0x0000002bf65c7211 */ /* 0x000fe200078810ff */
[----:B------:R-:W-:Y:S01]  /*2580*/  STL [R1+0xf4], R161 ;  /* 0x0000f4a101007387 */ /* 0x000fe20000100800 */
[-C--:B------:R-:W-:Y:S01]  /*2590*/  IADD3 R202, P6, R120, R34.reuse, RZ ;  /* 0x0000002278ca7210 */ /* 0x080fe20007fde0ff */
[----:B------:R-:W-:Y:S01]  /*25a0*/  IMAD R100, R16, 0x2c, RZ ;  /* 0x0000002c10647824 */ /* 0x000fe200078e02ff */
[----:B------:R-:W-:Y:S01]  /*25b0*/  LEA.HI.X.SX32 R93, R246, R5, 0x2, P4 ;  /* 0x00000005f65d7211 */ /* 0x000fe200020f16ff */
[----:B------:R-:W-:Y:S01]  /*25c0*/  STL [R1+0xa4], R99 ;  /* 0x0000a46301007387 */ /* 0x000fe20000100800 */
[----:B------:R-:W-:Y:S01]  /*25d0*/  LEA R78, P4, R245, R43, 0x2 ;  /* 0x0000002bf54e7211 */ /* 0x000fe200078810ff */
[C---:B------:R-:W-:Y:S01]  /*25e0*/  IMAD.SHL.U32 R154, R16.reuse, 0x8, RZ ;  /* 0x00000008109a7824 */ /* 0x040fe200078e00ff */
        /* <DEDUP_REMOVED lines=22> */
[C---:B------:R-:W-:Y:S01]  /*2750*/  LEA R76, P4, R241.reuse, R43, 0x2 ;  /* 0x0000002bf14c7211 */ /* 0x040fe200078810ff */
[----:B------:R-:W-:Y:S01]  /*2760*/  IMAD R146, R16, 0xd, RZ ;  /* 0x0000000d10927824 */ /* 0x000fe200078e02ff */
        /* <DEDUP_REMOVED lines=23> */
[----:B------:R-:W-:Y:S01]  /*28e0*/  IMAD.SHL.U32 R136, R16, 0x10, RZ ;  /* 0x0000001010887824 */ /* 0x000fe200078e00ff */
[----:B------:R-:W-:Y:S01]  /*28f0*/  LEA.HI.X.SX32 R171, R146, R35, 0x2, P6 ;  /* 0x0000002392ab7211 */ /* 0x000fe200030f16ff */
[----:B------:R-:W-:Y:S01]  /*2900*/  STL [R1+0x2c], R100 ;  /* 0x00002c6401007387 */ /* 0x000fe20000100800 */
[----:B------:R-:W-:Y:S01]  /*2910*/  LEA.HI.X.SX32 R75, R237, R5, 0x2, P4 ;  /* 0x00000005ed4b7211 */ /* 0x000fe200020f16ff */
[----:B------:R-:W-:Y:S01]  /*2920*/  IMAD R138, R16, 0x11, RZ ;  /* 0x00000011108a7824 */ /* 0x000fe200078e02ff */
[----:B------:R-:W-:Y:S01]  /*2930*/  LEA R58, P4, R236, R43, 0x2 ;  /* 0x0000002bec3a7211 */ /* 0x000fe200078810ff */
[----:B------:R-:W-:Y:S01]  /*2940*/  STL [R1+0x1c], R102 ;  /* 0x00001c6601007387 */ /* 0x000fe20000100800 */
[----:B------:R-:W-:Y:S01]  /*2950*/  IADD3 R166, P6, R91, R34, RZ ;  /* 0x000000225ba67210 */ /* 0x000fe20007fde0ff */
        /* <DEDUP_REMOVED lines=11> */
[----:B------:R-:W-:Y:S01]  /*2a10*/  IMAD R151, R16, 0x54, RZ ;  /* 0x0000005410977824 */ /* 0x000fe200078e02ff */
[----:B------:R-:W-:Y:S01]  /*2a20*/  UMOV UR8, 0x400 ;  /* 0x0000040000087882 */ /* 0x000fe20000000000 */
[----:B------:R-:W-:Y:S01]  /*2a30*/  LEA.HI.X.SX32 R223, R234, R5, 0x2, P4 ;  /* 0x00000005eadf7211 */ /* 0x000fe200020f16ff */
[----:B------:R-:W-:Y:S01]  /*2a40*/  STL [R1+0x4], R90 ;  /* 0x0000045a01007387 */ /* 0x000fe20000100800 */
[C---:B------:R-:W-:Y:S01]  /*2a50*/  LEA R220, P4, R233.reuse, R43, 0x2 ;  /* 0x0000002be9dc7211 */ /* 0x040fe200078810ff */
[C---:B------:R-:W-:Y:S01]  /*2a60*/  IMAD R140, R16.reuse, 0x12, RZ ;  /* 0x00000012108c7824 */ /* 0x040fe200078e02ff */
[----:B-1----:R-:W-:Y:S01]  /*2a70*/  ULEA UR8, UR4, UR8, 0x18 ;  /* 0x0000000804087291 */ /* 0x002fe2000f8ec03f */
[----:B------:R1:W-:Y:S01]  /*2a80*/  STL [R1+0xcc], R134 ;  /* 0x0000cc8601007387 */ /* 0x0003e20000100800 */
[----:B------:R-:W-:Y:S01]  /*2a90*/  LEA.HI.X.SX32 R221, R233, R5, 0x2, P4 ;  /* 0x00000005e9dd7211 */ /* 0x000fe200020f16ff */
[----:B------:R-:W-:Y:S01]  /*2aa0*/  IMAD R147, R16, 0x50, RZ ;  /* 0x0000005010937824 */ /* 0x000fe200078e02ff */
[----:B------:R-:W-:Y:S01]  /*2ab0*/  LEA R70, P4, R232, R43, 0x2 ;  /* 0x0000002be8467211 */ /* 0x000fe200078810ff */
[----:B------:R-:W-:Y:S01]  /*2ac0*/  STL [R1], R91 ;  /* 0x0000005b01007387 */ /* 0x000fe20000100800 */
[----:B------:R-:W-:-:S02]  /*2ad0*/  IMAD R122, R16, 0x15, RZ ;  /* 0x00000015107a7824 */ /* 0x000fc400078e02ff */
[----:B------:R-:W-:Y:S01]  /*2ae0*/  LEA.HI.X.SX32 R71, R232, R5, 0x2, P4 ;  /* 0x00000005e8477211 */ /* 0x000fe200020f16ff */
[----:B------:R-:W-:Y:S01]  /*2af0*/  STL [R1+0xc8], R136 ;  /* 0x0000c88801007387 */ /* 0x000fe20000100800 */
[----:B------:R-:W-:Y:S01]  /*2b00*/  LEA R56, P4, R231, R43, 0x2 ;  /* 0x0000002be7387211 */ /* 0x000fe200078810ff */
[C---:B------:R-:W-:Y:S01]  /*2b10*/  IMAD R123, R16.reuse, 0x5c, RZ ;  /* 0x0000005c107b7824 */ /* 0x040fe200078e02ff */
[-C--:B-1----:R-:W-:Y:S01]  /*2b20*/  IADD3 R134, P6, R135, R34.reuse, RZ ;  /* 0x0000002287867210 */ /* 0x082fe20007fde0ff */
[----:B------:R1:W-:Y:S01]  /*2b30*/  STL [R1+0xc4], R138 ;  /* 0x0000c48a01007387 */ /* 0x0003e20000100800 */
[----:B------:R-:W-:Y:S01]  /*2b40*/  LEA.HI.X.SX32 R57, R231, R5, 0x2, P4 ;  /* 0x00000005e7397211 */ /* 0x000fe200020f16ff */
[----:B------:R-:W-:Y:S01]  /*2b50*/  IMAD R106, R16, 0x16, RZ ;  /* 0x00000016106a7824 */ /* 0x000fe200078e02ff */
[----:B------:R-:W-:Y:S01]  /*2b60*/  LEA R32, P4, R230, R43, 0x2 ;  /* 0x0000002be6207211 */ /* 0x000fe200078810ff */
[----:B------:R-:W-:Y:S01]  /*2b70*/  STL [R1+0xbc], R140 ;  /* 0x0000bc8c01007387 */ /* 0x000fe20000100800 */
[----:B------:R-:W-:Y:S01]  /*2b80*/  LEA.HI.X.SX32 R135, R138, R35, 0x2, P6 ;  /* 0x000000238a877211 */ /* 0x000fe200030f16ff */
[----:B------:R-:W-:Y:S01]  /*2b90*/  IMAD R131, R16, 0x58, RZ ;  /* 0x0000005810837824 */ /* 0x000fe200078e02ff */
        /* <DEDUP_REMOVED lines=13> */
[----:B------:R2:W-:Y:S01]  /*2c70*/  STL [R1+0xac], R118 ;  /* 0x0000ac7601007387 */ /* 0x0005e20000100800 */
[----:B------:R-:W-:Y:S01]  /*2c80*/  LEA R54, P4, R227, R43, 0x2 ;  /* 0x0000002be3367211 */ /* 0x000fe200078810ff */
[C---:B------:R-:W-:Y:S01]  /*2c90*/  IMAD R94, R16.reuse, 0x19, RZ ;  /* 0x00000019105e7824 */ /* 0x040fe200078e02ff */
[-C--:B------:R-:W-:Y:S01]  /*2ca0*/  IADD3 R150, P6, R151, R34.reuse, RZ ;  /* 0x0000002297967210 */ /* 0x080fe20007fde0ff */
[C---:B------:R-:W-:Y:S01]  /*2cb0*/  IMAD R95, R16.reuse, 0x6c, RZ ;  /* 0x0000006c105f7824 */ /* 0x040fe200078e02ff */
[----:B------:R-:W-:Y:S01]  /*2cc0*/  LEA.HI.X.SX32 R55, R227, R5, 0x2, P4 ;  /* 0x00000005e3377211 */ /* 0x000fe200020f16ff */
[----:B------:R-:W-:Y:S01]  /*2cd0*/  IMAD R116, R16, 0x1a, RZ ;  /* 0x0000001a10747824 */ /* 0x000fe200078e02ff */
[----:B------:R-:W-:Y:S01]  /*2ce0*/  LEA R38, P4, R226, R43, 0x2 ;  /* 0x0000002be2267211 */ /* 0x000fe200078810ff */
[----:B------:R3:W-:Y:S01]  /*2cf0*/  STL [R1+0xa8], R94 ;  /* 0x0000a85e01007387 */ /* 0x0007e20000100800 */
[----:B------:R-:W-:Y:S01]  /*2d00*/  LEA.HI.X.SX32 R151, R122, R35, 0x2, P6 ;  /* 0x000000237a977211 */ /* 0x000fe200030f16ff */
[----:B------:R-:W-:Y:S01]  /*2d10*/  IMAD R115, R16, 0x68, RZ ;  /* 0x0000006810737824 */ /* 0x000fe200078e02ff */
[----:B------:R-:W-:Y:S01]  /*2d20*/  LEA.HI.X.SX32 R39, R226, R5, 0x2, P4 ;  /* 0x00000005e2277211 */ /* 0x000fe200020f16ff */
[----:B------:R-:W-:Y:S01]  /*2d30*/  IMAD R112, R16, 0x1b, RZ ;  /* 0x0000001b10707824 */ /* 0x000fe200078e02ff */
[----:B------:R-:W-:Y:S01]  /*2d40*/  LEA R84, P4, R224, R43, 0x2 ;  /* 0x0000002be0547211 */ /* 0x000fe200078810ff */
[----:B------:R-:W-:Y:S01]  /*2d50*/  IMAD R113, R16, 0x74, RZ ;  /* 0x0000007410717824 */ /* 0x000fe200078e02ff */
[-C--:B-1----:R-:W-:Y:S01]  /*2d60*/  IADD3 R122, P6, R123, R34.reuse, RZ ;  /* 0x000000227b7a7210 */ /* 0x082fe20007fde0ff */
[----:B------:R-:W-:Y:S01]  /*2d70*/  STL [R1+0xa0], R116 ;  /* 0x0000a07401007387 */ /* 0x000fe20000100800 */
[----:B------:R-:W-:Y:S01]  /*2d80*/  LEA.HI.X.SX32 R85, R224, R5, 0x2, P4 ;  /* 0x00000005e0557211 */ /* 0x000fe200020f16ff */
[----:B------:R-:W-:Y:S01]  /*2d90*/  IMAD R117, R16, 0x70, RZ ;  /* 0x0000007010757824 */ /* 0x000fe200078e02ff */
[----:B------:R-:W-:Y:S01]  /*2da0*/  LEA R68, P4, R10, R43, 0x2 ;  /* 0x0000002b0a447211 */ /* 0x000fe200078810ff */
[----:B------:R1:W-:Y:S01]  /*2db0*/  STL [R1+0x9c], R112 ;  /* 0x00009c7001007387 */ /* 0x0003e20000100800 */
[----:B------:R-:W-:Y:S01]  /*2dc0*/  LEA.HI.X.SX32 R123, R118, R35, 0x2, P6 ;  /* 0x00000023767b7211 */ /* 0x000fe200030f16ff */
[----:B------:R-:W-:Y:S01]  /*2dd0*/  IMAD R104, R16, 0x1d, RZ ;  /* 0x0000001d10687824 */ /* 0x000fe200078e02ff */
[----:B------:R-:W-:Y:S01]  /*2de0*/  LEA.HI.X.SX32 R69, R10, R5, 0x2, P4 ;  /* 0x000000050a457211 */ /* 0x000fe200020f16ff */
[C---:B------:R-:W-:Y:S01]  /*2df0*/  IMAD R105, R16.reuse, 0x7c, RZ ;  /* 0x0000007c10697824 */ /* 0x040fe200078e02ff */
[----:B------:R-:W-:Y:S01]  /*2e00*/  LEA R50, P4, R11, R43, 0x2 ;  /* 0x0000002b0b327211 */ /* 0x000fe200078810ff */
[C---:B------:R-:W-:Y:S01]  /*2e10*/  IMAD R31, R16.reuse, 0x78, RZ ;  /* 0x00000078101f7824 */ /* 0x040fe200078e02ff */
[-C--:B--2---:R-:W-:Y:S01]  /*2e20*/  IADD3 R118, P6, R119, R34.reuse, RZ ;  /* 0x0000002277767210 */ /* 0x084fe20007fde0ff */
[----:B------:R2:W-:Y:S01]  /*2e30*/  STL [R1+0x98], R104 ;  /* 0x0000986801007387 */ /* 0x0005e20000100800 */
[----:B------:R-:W-:Y:S01]  /*2e40*/  LEA.HI.X.SX32 R51, R11, R5, 0x2, P4 ;  /* 0x000000050b337211 */ /* 0x000fe200020f16ff */
[----:B------:R-:W-:Y:S01]  /*2e50*/  IMAD R149, R16, 0x1f, RZ ;  /* 0x0000001f10957824 */ /* 0x000fe200078e02ff */
[----:B------:R-:W-:Y:S01]  /*2e60*/  LEA R36, P4, R12, R43, 0x2 ;  /* 0x0000002b0c247211 */ /* 0x000fe200078810ff */
[----:B------:R-:W-:Y:S01]  /*2e70*/  IMAD R210, R16, 0x84, RZ ;  /* 0x0000008410d27824 */ /* 0x000fe200078e02ff */
[----:B------:R-:W-:Y:S01]  /*2e80*/  LEA.HI.X.SX32 R119, R94, R35, 0x2, P6 ;  /* 0x000000235e777211 */ /* 0x000fe200030f16ff */
[----:B------:R-:W-:Y:S01]  /*2e90*/  IMAD R126, R16, 0x1e, RZ ;  /* 0x0000001e107e7824 */ /* 0x000fe200078e02ff */
[----:B------:R-:W-:Y:S01]  /*2ea0*/  LEA.HI.X.SX32 R37, R12, R5, 0x2, P4 ;  /* 0x000000050c257211 */ /* 0x000fe200020f16ff */
[C---:B------:R-:W-:Y:S01]  /*2eb0*/  IMAD R143, R16.reuse, 0x21, RZ ;  /* 0x00000021108f7824 */ /* 0x040fe200078e02ff */
[----:B------:R-:W-:Y:S01]  /*2ec0*/  LEA R80, P4, R13, R43, 0x2 ;  /* 0x0000002b0d507211 */ /* 0x000fe200078810ff */
[C---:B------:R-:W-:Y:S01]  /*2ed0*/  IMAD R206, R16.reuse, 0x8c, RZ ;  /* 0x0000008c10ce7824 */ /* 0x040fe200078e02ff */
[-C--:B---3--:R-:W-:Y:S01]  /*2ee0*/  IADD3 R94, P6, R95, R34.reuse, RZ ;  /* 0x000000225f5e7210 */ /* 0x088fe20007fde0ff */
[C---:B------:R-:W-:Y:S01]  /*2ef0*/  IMAD.SHL.U32 R145, R16.reuse, 0x20, RZ ;  /* 0x0000002010917824 */ /* 0x040fe200078e00ff */
        /* <DEDUP_REMOVED lines=10> */
[-C--:B-1----:R-:W-:Y:S01]  /*2fa0*/  IADD3 R112, P6, R113, R34.reuse, RZ ;  /* 0x0000002271707210 */ /* 0x082fe20007fde0ff */
[C---:B------:R-:W-:Y:S01]  /*2fb0*/  IMAD R133, R16.reuse, 0x25, RZ ;  /* 0x0000002510857824 */ /* 0x040fe200078e02ff */
[----:B------:R-:W-:Y:S01]  /*2fc0*/  LEA.HI.X.SX32 R43, R15, R5, 0x2, P4 ;  /* 0x000000050f2b7211 */ /* 0x000fe200020f16ff */
[C---:B------:R-:W-:Y:S01]  /*2fd0*/  IMAD R190, R16.reuse, 0x9c, RZ ;  /* 0x0000009c10be7824 */ /* 0x040fe200078e02ff */
[CC--:B------:R-:W-:Y:S01]  /*2fe0*/  LEA R216, P4, R16.reuse, R34.reuse, 0x3 ;  /* 0x0000002210d87211 */ /* 0x0c0fe200078818ff */
[----:B------:R-:W-:Y:S01]  /*2ff0*/  IMAD R192, R16, 0x98, RZ ;  /* 0x0000009810c07824 */ /* 0x000fe200078e02ff */
[-C--:B------:R-:W-:Y:S01]  /*3000*/  LEA.HI.X.SX32 R113, R104, R35.reuse, 0x2, P6 ;  /* 0x0000002368717211 */ /* 0x080fe200030f16ff */
[----:B------:R-:W-:Y:S01]  /*3010*/  IMAD R129, R16, 0x27, RZ ;  /* 0x0000002710817824 */ /* 0x000fe200078e02ff */
[-C--:B------:R-:W-:Y:S01]  /*3020*/  LEA.HI.X.SX32 R217, R148, R35.reuse, 0x2, P4 ;  /* 0x0000002394d97211 */ /* 0x080fe200020f16ff */
[C---:B------:R-:W-:Y:S01]  /*3030*/  IMAD R178, R16.reuse, 0xa4, RZ ;  /* 0x000000a410b27824 */ /* 0x040fe200078e02ff */
[CC--:B------:R-:W-:Y:S01]  /*3040*/  LEA R204, P4, R16.reuse, R34.reuse, 0x4 ;  /* 0x0000002210cc7211 */ /* 0x0c0fe200078820ff */
[C---:B------:R-:W-:Y:S01]  /*3050*/  IMAD R110, R16.reuse, 0x26, RZ ;  /* 0x00000026106e7824 */ /* 0x040fe200078e02ff */
[-C--:B--2---:R-:W-:Y:S01]  /*3060*/  IADD3 R104, P6, R105, R34.reuse, RZ ;  /* 0x0000002269687210 */ /* 0x084fe20007fde0ff */
[C---:B------:R-:W-:Y:S01]  /*3070*/  IMAD R180, R16.reuse, 0xa0, RZ ;  /* 0x000000a010b47824 */ /* 0x040fe200078e02ff */
[-C--:B------:R-:W-:Y:S01]  /*3080*/  LEA.HI.X.SX32 R205, R101, R35.reuse, 0x2, P4 ;  /* 0x0000002365cd7211 */ /* 0x080fe200020f16ff */
[----:B------:R-:W-:Y:S01]  /*3090*/  IMAD R125, R16, 0x29, RZ ;  /* 0x00000029107d7824 */ /* 0x000fe200078e02ff */
[-C--:B------:R-:W-:Y:S01]  /*30a0*/  IADD3 R200, P4, R114, R34.reuse, RZ ;  /* 0x0000002272c87210 */ /* 0x080fe20007f9e0ff */
[C---:B------:R-:W-:Y:S01]  /*30b0*/  IMAD R174, R16.reuse, 0xac, RZ ;  /* 0x000000ac10ae7824 */ /* 0x040fe200078e02ff */
[-C--:B------:R-:W-:Y:S01]  /*30c0*/  LEA.HI.X.SX32 R105, R149, R35.reuse, 0x2, P6 ;  /* 0x0000002395697211 */ /* 0x080fe200030f16ff */
[----:B------:R-:W-:Y:S01]  /*30d0*/  IMAD R176, R16, 0xa8, RZ ;  /* 0x000000a810b07824 */ /* 0x000fe200078e02ff */
[-C--:B------:R-:W-:Y:S01]  /*30e0*/  LEA.HI.X.SX32 R201, R142, R35.reuse, 0x2, P4 ;  /* 0x000000238ec97211 */ /* 0x080fe200020f16ff */
[C---:B------:R-:W-:Y:S01]  /*30f0*/  IMAD R121, R16.reuse, 0x2b, RZ ;  /* 0x0000002b10797824 */ /* 0x040fe200078e02ff */
[CC--:B------:R-:W-:Y:S01]  /*3100*/  LEA R188, P4, R16.reuse, R34.reuse, 0x5 ;  /* 0x0000002210bc7211 */ /* 0x0c0fe200078828ff */
[----:B------:R-:W-:Y:S01]  /*3110*/  IMAD R162, R16, 0xb4, RZ ;  /* 0x000000b410a27824 */ /* 0x000fe200078e02ff */
[-C--:B------:R-:W-:Y:S01]  /*3120*/  IADD3 R210, P6, R210, R34.reuse, RZ ;  /* 0x00000022d2d27210 */ /* 0x080fe20007fde0ff */
[----:B------:R-:W-:Y:S01]  /*3130*/  IMAD R108, R16, 0x2a, RZ ;  /* 0x0000002a106c7824 */ /* 0x000fe200078e02ff */
[-C--:B------:R-:W-:Y:S01]  /*3140*/  LEA.HI.X.SX32 R189, R154, R35.reuse, 0x2, P4 ;  /* 0x000000239abd7211 */ /* 0x080fe200020f16ff */
[C---:B------:R-:W-:Y:S01]  /*3150*/  IMAD R164, R16.reuse, 0xb0, RZ ;  /* 0x000000b010a47824 */ /* 0x040fe200078e02ff */
[-C--:B------:R-:W-:Y:S01]  /*3160*/  IADD3 R184, P4, R127, R34.reuse, RZ ;  /* 0x000000227fb87210 */ /* 0x080fe20007f9e0ff */
[C---:B------:R-:W-:Y:S01]  /*3170*/  IMAD R111, R16.reuse, 0x2d, RZ ;  /* 0x0000002d106f7824 */ /* 0x040fe200078e02ff */
[-C--:B------:R-:W-:Y:S01]  /*3180*/  LEA.HI.X.SX32 R211, R143, R35.reuse, 0x2, P6 ;  /* 0x000000238fd37211 */ /* 0x080fe200030f16ff */
[----:B------:R-:W-:Y:S01]  /*3190*/  IMAD R158, R16, 0xbc, RZ ;  /* 0x000000bc109e7824 */ /* 0x000fe200078e02ff */
[-C--:B------:R-:W-:Y:S01]  /*31a0*/  LEA.HI.X.SX32 R185, R128, R35.reuse, 0x2, P4 ;  /* 0x0000002380b97211 */ /* 0x080fe200020f16ff */
[----:B------:R-:W-:Y:S01]  /*31b0*/  IMAD R160, R16, 0xb8, RZ ;  /* 0x000000b810a07824 */ /* 0x000fe200078e02ff */
[-C--:B------:R-:W-:Y:S01]  /*31c0*/  IADD3 R172, P4, R102, R34.reuse, RZ ;  /* 0x0000002266ac7210 */ /* 0x080fe20007f9e0ff */
[----:B------:R-:W-:Y:S01]  /*31d0*/  IMAD R103, R16, 0x2f, RZ ;  /* 0x0000002f10677824 */ /* 0x000fe200078e02ff */
[-C--:B------:R-:W-:Y:S01]  /*31e0*/  IADD3 R206, P6, R206, R34.reuse, RZ ;  /* 0x00000022cece7210 */ /* 0x080fe20007fde0ff */
        /* <DEDUP_REMOVED lines=8> */
[----:B------:R1:W-:Y:S01]  /*3270*/  STL [R1+0x94], R126 ;  /* 0x0000947e01007387 */ /* 0x0003e20000100800 */
[CC--:B------:R-:W-:Y:S01]  /*3280*/  LEA R154, P4, R16.reuse, R34.reuse, 0x6 ;  /* 0x00000022109a7211 */ /* 0x0c0fe200078830ff */
[----:B------:R-:W-:Y:S01]  /*3290*/  IMAD R144, R16, 0xcc, RZ ;  /* 0x000000cc10907824 */ /* 0x000fe200078e02ff */
[-C--:B------:R-:W-:Y:S01]  /*32a0*/  IADD3 R194, P6, R194, R34.reuse, RZ ;  /* 0x00000022c2c27210 */ /* 0x080fe20007fde0ff */
[----:B------:R-:W-:Y:S01]  /*32b0*/  STL [R1+0x90], R149 ;  /* 0x0000909501007387 */ /* 0x000fe20000100800 */
[-C--:B------:R-:W-:Y:S01]  /*32c0*/  LEA.HI.X.SX32 R155, R136, R35.reuse, 0x2, P4 ;  /* 0x00000023889b7211 */ /* 0x080fe200020f16ff */
[C---:B------:R-:W-:Y:S01]  /*32d0*/  IMAD R128, R16.reuse, 0xc8, RZ ;  /* 0x000000c810807824 */ /* 0x040fe200078e02ff */
[-C--:B------:R-:W-:Y:S01]  /*32e0*/  IADD3 R152, P4, R153, R34.reuse, RZ ;  /* 0x0000002299987210 */ /* 0x080fe20007f9e0ff */
[----:B------:R-:W-:Y:S01]  /*32f0*/  STL [R1+0x8c], R145 ;  /* 0x00008c9101007387 */ /* 0x000fe20000100800 */
[-C--:B------:R-:W-:Y:S01]  /*3300*/  LEA.HI.X.SX32 R195, R133, R35.reuse, 0x2, P6 ;  /* 0x0000002385c37211 */ /* 0x080fe200030f16ff */
[----:B------:R-:W-:Y:S01]  /*3310*/  IMAD R99, R16, 0x33, RZ ;  /* 0x0000003310637824 */ /* 0x000fe200078e02ff */
[-C--:B------:R-:W-:Y:S01]  /*3320*/  LEA.HI.X.SX32 R153, R140, R35.reuse, 0x2, P4 ;  /* 0x000000238c997211 */ /* 0x080fe200020f16ff */
[----:B------:R-:W-:Y:S01]  /*3330*/  STL [R1+0x88], R143 ;  /* 0x0000888f01007387 */ /* 0x000fe20000100800 */
[-C--:B------:R-:W-:Y:S01]  /*3340*/  IADD3 R146, P4, R147, R34.reuse, RZ ;  /* 0x0000002293927210 */ /* 0x080fe20007f9e0ff */
[----:B------:R-:W-:Y:S01]  /*3350*/  IMAD R19, R16, 0x32, RZ ;  /* 0x0000003210137824 */ /* 0x000fe200078e02ff */
[-C--:B------:R-:W-:Y:S01]  /*3360*/  IADD3 R190, P6, R190, R34.reuse, RZ ;  /* 0x00000022bebe7210 */ /* 0x080fe20007fde0ff */
[----:B------:R2:W-:Y:S01]  /*3370*/  STL [R1+0x80], R124 ;  /* 0x0000807c01007387 */ /* 0x0005e20000100800 */
        /* <DEDUP_REMOVED lines=21> */
[----:B------:R-:W-:Y:S01]  /*34d0*/  VIADD R8, R6, 0xffffffff ;  /* 0xffffffff06087836 */ /* 0x000fe20000000000 */
[-C--:B------:R-:W-:Y:S01]  /*34e0*/  IADD3 R174, P6, R174, R34.reuse, RZ ;  /* 0x00000022aeae7210 */ /* 0x080fe20007fde0ff */
[----:B------:R4:W-:Y:S01]  /*34f0*/  STL [R1+0x60], R108 ;  /* 0x0000606c01007387 */ /* 0x0009e20000100800 */
[-C--:B------:R-:W-:Y:S01]  /*3500*/  LEA.HI.X.SX32 R117, R132, R35.reuse, 0x2, P4 ;  /* 0x0000002384757211 */ /* 0x080fe200020f16ff */
[C---:B------:R-:W-:Y:S01]  /*3510*/  IMAD R132, R16.reuse, 0xdc, RZ ;  /* 0x000000dc10847824 */ /* 0x040fe200078e02ff */
[-C--:B------:R-:W-:Y:S01]  /*3520*/  IADD3 R30, P4, R31, R34.reuse, RZ ;  /* 0x000000221f1e7210 */ /* 0x080fe20007f9e0ff */
[----:B------:R5:W-:Y:S01]  /*3530*/  STL [R1+0x5c], R121 ;  /* 0x00005c7901007387 */ /* 0x000be20000100800 */
[-C--:B------:R-:W-:Y:S01]  /*3540*/  LEA.HI.X.SX32 R175, R121, R35.reuse, 0x2, P6 ;  /* 0x0000002379af7211 */ /* 0x080fe200030f16ff */
[----:B------:R-:W-:Y:S01]  /*3550*/  IMAD R18, R16, 0x36, RZ ;  /* 0x0000003610127824 */ /* 0x000fe200078e02ff */
[-C--:B------:R-:W-:Y:S01]  /*3560*/  LEA.HI.X.SX32 R31, R126, R35.reuse, 0x2, P4 ;  /* 0x000000237e1f7211 */ /* 0x080fe200020f16ff */
[C---:B-1----:R-:W-:Y:S01]  /*3570*/  IMAD R126, R16.reuse, 0xe0, RZ ;  /* 0x000000e0107e7824 */ /* 0x042fe200078e02ff */
[CC--:B------:R-:W-:Y:S01]  /*3580*/  LEA R212, P4, R16.reuse, R34.reuse, 0x7 ;  /* 0x0000002210d47211 */ /* 0x0c0fe200078838ff */
[----:B------:R-:W-:Y:S01]  /*3590*/  IMAD R21, R16, 0x39, RZ ;  /* 0x0000003910157824 */ /* 0x000fe200078e02ff */
[-C--:B------:R-:W-:Y:S01]  /*35a0*/  IADD3 R162, P6, R162, R34.reuse, RZ ;  /* 0x00000022a2a27210 */ /* 0x080fe20007fde0ff */
[----:B------:R-:W-:Y:S01]  /*35b0*/  STL [R1+0x54], R111 ;  /* 0x0000546f01007387 */ /* 0x000fe20000100800 */
[-C--:B------:R-:W-:Y:S01]  /*35c0*/  LEA.HI.X.SX32 R213, R145, R35.reuse, 0x2, P4 ;  /* 0x0000002391d57211 */ /* 0x080fe200020f16ff */
[----:B------:R-:W-:Y:S01]  /*35d0*/  IMAD R5, R16, 0x3b, RZ ;  /* 0x0000003b10057824 */ /* 0x000fe200078e02ff */
[-C--:B------:R-:W-:Y:S01]  /*35e0*/  IADD3 R208, P4, R208, R34.reuse, RZ ;  /* 0x00000022d0d07210 */ /* 0x080fe20007f9e0ff */
[----:B------:R-:W-:Y:S01]  /*35f0*/  STL [R1+0x50], R109 ;  /* 0x0000506d01007387 */ /* 0x000fe20000100800 */
[-C--:B------:R-:W-:Y:S01]  /*3600*/  LEA.HI.X.SX32 R163, R111, R35.reuse, 0x2, P6 ;  /* 0x000000236fa37211 */ /* 0x080fe200030f16ff */
[----:B------:R-:W-:Y:S01]  /*3610*/  IMAD R20, R16, 0x3d, RZ ;  /* 0x0000003d10147824 */ /* 0x000fe200078e02ff */
[-C--:B------:R-:W-:Y:S01]  /*3620*/  LEA.HI.X.SX32 R209, R124, R35.reuse, 0x2, P4 ;  /* 0x000000237cd17211 */ /* 0x080fe200020f16ff */
[----:B--2---:R-:W-:Y:S01]  /*3630*/  IMAD R124, R16, 0xe4, RZ ;  /* 0x000000e4107c7824 */ /* 0x004fe200078e02ff */
[-C--:B------:R-:W-:Y:S01]  /*3640*/  IADD3 R196, P4, R196, R34.reuse, RZ ;  /* 0x00000022c4c47210 */ /* 0x080fe20007f9e0ff */
[----:B------:R-:W-:Y:S01]  /*3650*/  STL [R1+0x4c], R103 ;  /* 0x00004c6701007387 */ /* 0x000fe20000100800 */
[-C--:B------:R-:W-:Y:S01]  /*3660*/  IADD3 R158, P6, R158, R34.reuse, RZ ;  /* 0x000000229e9e7210 */ /* 0x080fe20007fde0ff */
[----:B------:R-:W-:Y:S01]  /*3670*/  VIADD R29, R3, UR8 ;  /* 0x00000008031d7c36 */ /* 0x000fe20008000000 */
[----:B------:R-:W-:Y:S01]  /*3680*/  LEA.HI.X.SX32 R197, R137, R35, 0x2, P4 ;  /* 0x0000002389c57211 */ /* 0x000fe200020f16ff */
[----:B------:R-:W-:Y:S01]  /*3690*/  STL [R1+0x44], R101 ;  /* 0x0000446501007387 */ /* 0x000fe20000100800 */
[----:B------:R-:W-:-:S02]  /*36a0*/  IADD3 R192, P4, R192, R34, RZ ;  /* 0x00000022c0c07210 */ /* 0x000fc40007f9e0ff */
[-C--:B------:R-:W-:Y:S01]  /*36b0*/  LEA.HI.X.SX32 R159, R103, R35.reuse, 0x2, P6 ;  /* 0x00000023679f7211 */ /* 0x080fe200030f16ff */
[----:B------:R1:W-:Y:S01]  /*36c0*/  STL [R1+0x40], R19 ;  /* 0x0000401301007387 */ /* 0x0003e20000100800 */
[-C--:B------:R-:W-:Y:S01]  /*36d0*/  LEA.HI.X.SX32 R193, R110, R35.reuse, 0x2, P4 ;  /* 0x000000236ec17211 */ /* 0x080fe200020f16ff */
[----:B---3--:R-:W-:Y:S01]  /*36e0*/  IMAD R110, R16, 0xe8, RZ ;  /* 0x000000e8106e7824 */ /* 0x008fe200078e02ff */
[-C--:B------:R-:W-:Y:S01]  /*36f0*/  IADD3 R180, P4, R180, R34.reuse, RZ ;  /* 0x00000022b4b47210 */ /* 0x080fe20007f9e0ff */
[----:B------:R-:W-:Y:S01]  /*3700*/  STL [R1+0x3c], R99 ;  /* 0x00003c6301007387 */ /* 0x000fe20000100800 */
[-C--:B------:R-:W-:Y:S02]  /*3710*/  IADD3 R142, P6, R142, R34.reuse, RZ ;  /* 0x000000228e8e7210 */ /* 0x080fe40007fde0ff */
[----:B------:R-:W-:Y:S01]  /*3720*/  LEA.HI.X.SX32 R181, R127, R35, 0x2, P4 ;  /* 0x000000237fb57211 */ /* 0x000fe200020f16ff */
[----:B------:R-:W-:Y:S01]  /*3730*/  STL [R1+0x34], R23 ;  /* 0x0000341701007387 */ /* 0x000fe20000100800 */
[----:B------:R-:W-:-:S02]  /*3740*/  IADD3 R176, P4, R176, R34, RZ ;  /* 0x00000022b0b07210 */ /* 0x000fc40007f9e0ff */
[-C--:B------:R-:W-:Y:S01]  /*3750*/  LEA.HI.X.SX32 R143, R101, R35.reuse, 0x2, P6 ;  /* 0x00000023658f7211 */ /* 0x080fe200030f16ff */
[----:B------:R2:W-:Y:S01]  /*3760*/  STL [R1+0x30], R18 ;  /* 0x0000301201007387 */ /* 0x0005e20000100800 */
[-C--:B------:R-:W-:Y:S01]  /*3770*/  LEA.HI.X.SX32 R177, R108, R35.reuse, 0x2, P4 ;  /* 0x000000236cb17211 */ /* 0x080fe200020f16ff */
[----:B----4-:R-:W-:Y:S01]  /*3780*/  IMAD R108, R16, 0xec, RZ ;  /* 0x000000ec106c7824 */ /* 0x010fe200078e02ff */
[-C--:B------:R-:W-:Y:S01]  /*3790*/  IADD3 R164, P4, R164, R34.reuse, RZ ;  /* 0x00000022a4a47210 */ /* 0x080fe20007f9e0ff */
[----:B------:R-:W-:Y:S01]  /*37a0*/  STL [R1+0x28], R22 ;  /* 0x0000281601007387 */ /* 0x000fe20000100800 */
[-C--:B------:R-:W-:Y:S02]  /*37b0*/  IADD3 R144, P6, R144, R34.reuse, RZ ;  /* 0x0000002290907210 */ /* 0x080fe40007fde0ff */
[-C--:B------:R-:W-:Y:S01]  /*37c0*/  LEA.HI.X.SX32 R165, R100, R35.reuse, 0x2, P4 ;  /* 0x0000002364a57211 */ /* 0x080fe200020f16ff */
[----:B------:R-:W-:Y:S01]  /*37d0*/  IMAD R100, R16, 0xf0, RZ ;  /* 0x000000f010647824 */ /* 0x000fe200078e02ff */
[----:B------:R-:W-:Y:S01]  /*37e0*/  IADD3 R160, P4, R160, R34, RZ ;  /* 0x00000022a0a07210 */ /* 0x000fe20007f9e0ff */
[----:B------:R3:W-:Y:S01]  /*37f0*/  STL [R1+0x24], R21 ;  /* 0x0000241501007387 */ /* 0x0007e20000100800 */
[----:B------:R-:W-:-:S02]  /*3800*/  LEA.HI.X.SX32 R145, R99, R35, 0x2, P6 ;  /* 0x0000002363917211 */ /* 0x000fc400030f16ff */
[-C--:B------:R-:W-:Y:S02]  /*3810*/  LEA.HI.X.SX32 R161, R109, R35.reuse, 0x2, P4 ;  /* 0x000000236da17211 */ /* 0x080fe400020f16ff */
[-C--:B------:R-:W-:Y:S02]  /*3820*/  IADD3 R148, P4, R148, R34.reuse, RZ ;  /* 0x0000002294947210 */ /* 0x080fe40007f9e0ff */
[-C--:B------:R-:W-:Y:S02]  /*3830*/  IADD3 R120, P6, R120, R34.reuse, RZ ;  /* 0x0000002278787210 */ /* 0x080fe40007fde0ff */
[-C--:B------:R-:W-:Y:S01]  /*3840*/  LEA.HI.X.SX32 R149, R102, R35.reuse, 0x2, P4 ;  /* 0x0000002366957211 */ /* 0x080fe200020f16ff */
[----:B------:R-:W-:Y:S01]  /*3850*/  IMAD R102, R16, 0xf4, RZ ;  /* 0x000000f410667824 */ /* 0x000fe200078e02ff */
[----:B------:R-:W-:Y:S02]  /*3860*/  IADD3 R128, P4, R128, R34, RZ ;  /* 0x0000002280807210 */ /* 0x000fe40007f9e0ff */
[----:B-----5:R-:W-:-:S02]  /*3870*/  LEA.HI.X.SX32 R121, R23, R35, 0x2, P6 ;  /* 0x0000002317797211 */ /* 0x020fc400030f16ff */
[-C--:B------:R-:W-:Y:S01]  /*3880*/  LEA.HI.X.SX32 R129, R19, R35.reuse, 0x2, P4 ;  /* 0x0000002313817211 */ /* 0x080fe200020f16ff */
[----:B-1----:R-:W-:Y:S01]  /*3890*/  IMAD R19, R16, 0x3e, RZ ;  /* 0x0000003e10137824 */ /* 0x002fe200078e02ff */
[-C--:B------:R-:W-:Y:S02]  /*38a0*/  IADD3 R136, P4, R136, R34.reuse, RZ ;  /* 0x0000002288887210 */ /* 0x080fe40007f9e0ff */
[-C--:B------:R-:W-:Y:S02]  /*38b0*/  IADD3 R132, P6, R132, R34.reuse, RZ ;  /* 0x0000002284847210 */ /* 0x080fe40007fde0ff */
[-C--:B------:R-:W-:Y:S01]  /*38c0*/  LEA.HI.X.SX32 R137, R98, R35.reuse, 0x2, P4 ;  /* 0x0000002362897211 */ /* 0x080fe200020f16ff */
[----:B------:R-:W-:Y:S01]  /*38d0*/  IMAD R98, R16, 0xf8, RZ ;  /* 0x000000f810627824 */ /* 0x000fe200078e02ff */
[----:B------:R-:W-:Y:S02]  /*38e0*/  IADD3 R140, P4, R140, R34, RZ ;  /* 0x000000228c8c7210 */ /* 0x000fe40007f9e0ff */
[----:B------:R-:W-:-:S02]  /*38f0*/  LEA.HI.X.SX32 R133, R22, R35, 0x2, P6 ;  /* 0x0000002316857211 */ /* 0x000fc400030f16ff */
[-C--:B------:R-:W-:Y:S02]  /*3900*/  IADD3 R124, P6, R124, R34.reuse, RZ ;  /* 0x000000227c7c7210 */ /* 0x080fe40007fde0ff */
[----:B------:R-:W-:Y:S01]  /*3910*/  ISETP.GE.U32.AND P5, PT, R8, 0x7fffffc0, PT ;  /* 0x7fffffc00800780c */ /* 0x000fe20003fa6070 */
[----:B------:R-:W-:Y:S01]  /*3920*/  VIADD R8, R6, 0xfffffffd ;  /* 0xfffffffd06087836 */ /* 0x000fe20000000000 */
[-C--:B------:R-:W-:Y:S01]  /*3930*/  LEA.HI.X.SX32 R141, R18, R35.reuse, 0x2, P4 ;  /* 0x00000023128d7211 */ /* 0x080fe200020f16ff */
[----:B--2---:R-:W-:Y:S01]  /*3940*/  IMAD R18, R16, 0x3f, RZ ;  /* 0x0000003f10127824 */ /* 0x004fe200078e02ff */
[-C--:B------:R-:W-:Y:S02]  /*3950*/  IADD3 R126, P4, R126, R34.reuse, RZ ;  /* 0x000000227e7e7210 */ /* 0x080fe40007f9e0ff */
[----:B------:R-:W-:Y:S01]  /*3960*/  LEA.HI.X.SX32 R125, R21, R35, 0x2, P6 ;  /* 0x00000023157d7211 */ /* 0x000fe200030f16ff */
[----:B---3--:R-:W-:Y:S01]  /*3970*/  VIADD R21, R2, UR8 ;  /* 0x0000000802157c36 */ /* 0x008fe20008000000 */
[----:B------:R-:W-:-:S02]  /*3980*/  IADD3 R108, P6, R108, R34, RZ ;  /* 0x000000226c6c7210 */ /* 0x000fc40007fde0ff */
[----:B------:R-:W-:Y:S01]  /*3990*/  ISETP.GE.U32.AND P0, PT, R8, 0x7fffffbe, PT ;  /* 0x7fffffbe0800780c */ /* 0x000fe20003f06070 */
[----:B------:R-:W-:Y:S01]  /*39a0*/  IMAD R8, R16, 0x3a, RZ ;  /* 0x0000003a10087824 */ /* 0x000fe200078e02ff */
[-C--:B------:R-:W-:Y:S01]  /*39b0*/  LEA.HI.X.SX32 R127, R90, R35.reuse, 0x2, P4 ;  /* 0x000000235a7f7211 */ /* 0x080fe200020f16ff */
[----:B------:R-:W-:Y:S01]  /*39c0*/  IMAD R90, R16, 0xfc, RZ ;  /* 0x000000fc105a7824 */ /* 0x000fe200078e02ff */
[-C--:B------:R-:W-:Y:S01]  /*39d0*/  IADD3 R110, P4, R110, R34.reuse, RZ ;  /* 0x000000226e6e7210 */ /* 0x080fe20007f9e0ff */
[----:B------:R-:W-:Y:S01]  /*39e0*/  @!PT LDS RZ, [RZ] ;  /* 0x00000000fffff984 */ /* 0x000fe20000000800 */
[----:B------:R-:W-:Y:S01]  /*39f0*/  @!PT LDS RZ, [RZ] ;  /* 0x00000000fffff984 */ /* 0x000fe20000000800 */
[----:B------:R-:W-:Y:S01]  /*3a00*/  @!PT LDS RZ, [RZ] ;  /* 0x00000000fffff984 */ /* 0x000fe20000000800 */
[----:B------:R1:W-:Y:S01]  /*3a10*/  LDGSTS.E [R29], desc[UR16][R34.64], !P5 ;  /* 0x00000000221d7fae */ /* 0x0003e2000e921850 */
[-C--:B------:R-:W-:Y:S02]  /*3a20*/  LEA.HI.X.SX32 R109, R5, R35.reuse, 0x2, P6 ;  /* 0x00000023056d7211 */ /* 0x080fe400030f16ff */
[----:B------:R-:W-:Y:S01]  /*3a30*/  IADD3 R102, P6, R102, R34, RZ ;  /* 0x0000002266667210 */ /* 0x000fe20007fde0ff */
[----:B------:R2:W-:Y:S01]  /*3a40*/  STL [R1+0x20], R8 ;  /* 0x0000200801007387 */ /* 0x0005e20000100800 */
[----:B------:R-:W-:-:S02]  /*3a50*/  LEA.HI.X.SX32 R111, R8, R35, 0x2, P4 ;  /* 0x00000023086f7211 */ /* 0x000fc400020f16ff */
[-C--:B------:R-:W-:Y:S01]  /*3a60*/  IADD3 R100, P4, R100, R34.reuse, RZ ;  /* 0x0000002264647210 */ /* 0x080fe20007f9e0ff */
[----:B------:R3:W-:Y:S01]  /*3a70*/  STL [R1+0x18], R5 ;  /* 0x0000180501007387 */ /* 0x0007e20000100800 */
[-C--:B------:R-:W-:Y:S02]  /*3a80*/  LEA.HI.X.SX32 R103, R20, R35.reuse, 0x2, P6 ;  /* 0x0000002314677211 */ /* 0x080fe400030f16ff */
[-C--:B------:R-:W-:Y:S01]  /*3a90*/  IADD3 R90, P6, R90, R34.reuse, RZ ;  /* 0x000000225a5a7210 */ /* 0x080fe20007fde0ff */
[----:B------:R4:W-:Y:S01]  /*3aa0*/  LDGSTS.E [R29+0x4], desc[UR16][R218.64], !P1 ;  /* 0x00004000da1d7fae */ /* 0x0009e2000c921850 */
[-C--:B------:R-:W-:Y:S01]  /*3ab0*/  LEA.HI.X.SX32 R101, R91, R35.reuse, 0x2, P4 ;  /* 0x000000235b657211 */ /* 0x080fe200020f16ff */
[----:B--2---:R-:W-:Y:S01]  /*3ac0*/  VIADD R8, R6, 0xffffffde ;  /* 0xffffffde06087836 */ /* 0x004fe20000000000 */
[-C--:B------:R-:W-:Y:S01]  /*3ad0*/  LEA.HI.X.SX32 R91, R18, R35.reuse, 0x2, P6 ;  /* 0x00000023125b7211 */ /* 0x080fe200030f16ff */
[----:B------:R2:W-:Y:S01]  /*3ae0*/  LDGSTS.E [R29+0x8], desc[UR16][R216.64], !P0 ;  /* 0x00008000d81d7fae */ /* 0x0005e2000c121850 */
[----:B------:R-:W-:Y:S01]  /*3af0*/  IADD3 R98, P4, R98, R34, RZ ;  /* 0x0000002262627210 */ /* 0x000fe20007f9e0ff */
[----:B---3--:R-:W-:Y:S01]  /*3b00*/  VIADD R5, R6, 0xffffffdd ;  /* 0xffffffdd06057836 */ /* 0x008fe20000000000 */
[----:B------:R-:W3:Y:S01]  /*3b10*/  LDC R20, c[0x0][0x230] ;  /* 0x00008c00ff147b82 */ /* 0x000ee20000000800 */
[----:B------:R5:W-:Y:S01]  /*3b20*/  LDGSTS.E [R29+0xc], desc[UR16][R214.64], !P2 ;  /* 0x0000c000d61d7fae */ /* 0x000be2000d121850 */
[----:B------:R-:W-:-:S02]  /*3b30*/  LEA.HI.X.SX32 R99, R19, R35, 0x2, P4 ;  /* 0x0000002313637211 */ /* 0x000fc400020f16ff */
[----:B------:R-:W-:Y:S01]  /*3b40*/  ISETP.GE.U32.AND P6, PT, R5, 0x7fffff9e, PT ;  /* 0x7fffff9e0500780c */ /* 0x000fe20003fc6070 */
[----:B------:R-:W-:Y:S01]  /*3b50*/  VIADD R5, R6, 0xffffffdc ;  /* 0xffffffdc06057836 */ /* 0x000fe20000000000 */
[----:B------:R-:W-:Y:S01]  /*3b60*/  ISETP.GE.U32.AND P4, PT, R8, 0x7fffff9f, PT ;  /* 0x7fffff9f0800780c */ /* 0x000fe20003f86070 */
[----:B------:R5:W-:Y:S01]  /*3b70*/  LDGSTS.E [R29+0x4000], desc[UR16][R212.64], !P3 ;  /* 0x04000000d41d7fae */ /* 0x000be2000d921850 */
[----:B------:R-:W-:Y:S01]  /*3b80*/  LOP3.LUT R8, R3, 0x10, RZ, 0x3c, !PT ;  /* 0x0000001003087812 */ /* 0x000fe200078e3cff */
[----:B------:R-:W1:Y:S01]  /*3b90*/  LDC R19, c[0x0][0x230] ;  /* 0x00008c00ff137b82 */ /* 0x000e620000000800 */
[----:B------:R-:W-:Y:S01]  /*3ba0*/  ISETP.GE.U32.AND P5, PT, R5, 0x7fffff9d, PT ;  /* 0x7fffff9d0500780c */ /* 0x000fe20003fa6070 */
[----:B------:R-:W-:Y:S02]  /*3bb0*/  VIADD R5, R6, 0xfffffffb ;  /* 0xfffffffb06057836 */ /* 0x000fe40000000000 */
[----:B------:R-:W-:Y:S01]  /*3bc0*/  VIADD R28, R8, UR8 ;  /* 0x00000008081c7c36 */ /* 0x000fe20008000000 */
[----:B------:R-:W-:-:S02]  /*3bd0*/  LOP3.LUT R8, R3, 0x20, RZ, 0x3c, !PT ;  /* 0x0000002003087812 */ /* 0x000fc400078e3cff */
[----:B------:R-:W-:Y:S01]  /*3be0*/  ISETP.GE.U32.AND P1, PT, R5, 0x7fffffbc, PT ;  /* 0x7fffffbc0500780c */ /* 0x000fe20003f26070 */
[----:B------:R-:W-:Y:S02]  /*3bf0*/  VIADD R5, R6, 0xfffffffa ;  /* 0xfffffffa06057836 */ /* 0x000fe40000000000 */
[----:B------:R5:W-:Y:S01]  /*3c00*/  LDGSTS.E [R29+0x4004], desc[UR16][R210.64], !P4 ;  /* 0x04004000d21d7fae */ /* 0x000be2000e121850 */
[----:B------:R-:W-:Y:S01]  /*3c10*/  VIADD R27, R8, UR8 ;  /* 0x00000008081b7c36 */ /* 0x000fe20008000000 */
[----:B------:R-:W-:Y:S02]  /*3c20*/  LOP3.LUT R8, R3, 0x30, RZ, 0x3c, !PT ;  /* 0x0000003003087812 */ /* 0x000fe400078e3cff */
[----:B------:R-:W-:Y:S01]  /*3c30*/  ISETP.GE.U32.AND P0, PT, R5, 0x7fffffbb, PT ;  /* 0x7fffffbb0500780c */ /* 0x000fe20003f06070 */
[----:B------:R-:W-:Y:S01]  /*3c40*/  VIADD R5, R6, 0xfffffff9 ;  /* 0xfffffff906057836 */ /* 0x000fe20000000000 */
[----:B------:R5:W-:Y:S01]  /*3c50*/  LDGSTS.E [R29+0x4008], desc[UR16][R208.64], !P6 ;  /* 0x04008000d01d7fae */ /* 0x000be2000f121850 */
[----:B------:R-:W-:Y:S01]  /*3c60*/  VIADD R26, R8, UR8 ;  /* 0x00000008081a7c36 */ /* 0x000fe20008000000 */
[----:B------:R-:W-:-:S02]  /*3c70*/  LOP3.LUT R8, R3, 0x40, RZ, 0x3c, !PT ;  /* 0x0000004003087812 */ /* 0x000fc400078e3cff */
[----:B------:R-:W-:Y:S01]  /*3c80*/  ISETP.GE.U32.AND P2, PT, R5, 0x7fffffba, PT ;  /* 0x7fffffba0500780c */ /* 0x000fe20003f46070 */
[----:B------:R-:W-:Y:S01]  /*3c90*/  VIADD R5, R6, 0xfffffff8 ;  /* 0xfffffff806057836 */ /* 0x000fe20000000000 */
[----:B------:R5:W-:Y:S01]  /*3ca0*/  LDGSTS.E [R29+0x400c], desc[UR16][R206.64], !P5 ;  /* 0x0400c000ce1d7fae */ /* 0x000be2000e921850 */
[----:B------:R-:W-:Y:S01]  /*3cb0*/  VIADD R25, R8, UR8 ;  /* 0x0000000808197c36 */ /* 0x000fe20008000000 */
[----:B------:R-:W-:Y:S02]  /*3cc0*/  LOP3.LUT R8, R3, 0x50, RZ, 0x3c, !PT ;  /* 0x0000005003087812 */ /* 0x000fe400078e3cff */
[----:B------:R-:W-:Y:S01]  /*3cd0*/  ISETP.GE.U32.AND P3, PT, R5, 0x7fffffb9, PT ;  /* 0x7fffffb90500780c */ /* 0x000fe20003f66070 */
[----:B------:R-:W-:Y:S01]  /*3ce0*/  VIADD R5, R6, 0xffffffdb ;  /* 0xffffffdb06057836 */ /* 0x000fe20000000000 */
[----:B------:R5:W-:Y:S01]  /*3cf0*/  LDGSTS.E [R28], desc[UR16][R204.64], !P1 ;  /* 0x00000000cc1c7fae */ /* 0x000be2000c921850 */
        /* <DEDUP_REMOVED lines=9> */
[----:B------:R5:W-:Y:S01]  /*3d90*/  LDGSTS.E [R28+0x8], desc[UR16][R200.64], !P2 ;  /* 0x00008000c81c7fae */ /* 0x000be2000d121850 */
[----:B------:R-:W-:Y:S02]  /*3da0*/  VIADD R22, R8, UR8 ;  /* 0x0000000808167c36 */ /* 0x000fe40008000000 */
[C---:B------:R-:W-:Y:S01]  /*3db0*/  VIADD R8, R6.reuse, 0x3f ;  /* 0x0000003f06087836 */ /* 0x040fe20000000000 */
[----:B------:R-:W-:Y:S01]  /*3dc0*/  ISETP.GE.U32.AND P5, PT, R5, 0x7fffff9a, PT ;  /* 0x7fffff9a0500780c */ /* 0x000fe20003fa6070 */
[C---:B------:R-:W-:Y:S01]  /*3dd0*/  VIADD R5, R6.reuse, 0xffffffd8 ;  /* 0xffffffd806057836 */ /* 0x040fe20000000000 */
[----:B------:R5:W-:Y:S04]  /*3de0*/  LDGSTS.E [R28+0xc], desc[UR16][R198.64], !P3 ;  /* 0x0000c000c61c7fae */ /* 0x000be8000d921850 */
        /* <DEDUP_REMOVED lines=14> */
[----:B------:R5:W-:Y:S04]  /*3ed0*/  LDGSTS.E [R27], desc[UR16][R188.64], !P0 ;  /* 0x00000000bc1b7fae */ /* 0x000be8000c121850 */
        /* <DEDUP_REMOVED lines=121> */
[----:B------:R-:W-:Y:S01]  /*4670*/  VIADD R5, R6, 0xffffffc2 ;  /* 0xffffffc206057836 */ /* 0x000fe20000000000 */
[----:B------:R5:W-:Y:S01]  /*4680*/  LDGSTS.E [R22+0x4], desc[UR16][R112.64], !P1 ;  /* 0x0000400070167fae */ /* 0x000be2000c921850 */
[----:B------:R-:W-:-:S03]  /*4690*/  ISETP.GT.AND P1, PT, R8, 0x3f, PT ;  /* 0x0000003f0800780c */ /* 0x000fc60003f24270 */
[----:B------:R-:W-:Y:S01]  /*46a0*/  ISETP.GE.U32.AND P4, PT, R5, 0x7fffff83, PT ;  /* 0x7fffff830500780c */ /* 0x000fe20003f86070 */
[C---:B------:R-:W-:Y:S01]  /*46b0*/  VIADD R5, R6.reuse, 0xffffffc1 ;  /* 0xffffffc106057836 */ /* 0x040fe20000000000 */
[----:B------:R5:W-:Y:S04]  /*46c0*/  LDGSTS.E [R22+0x8], desc[UR16][R30.64], !P0 ;  /* 0x000080001e167fae */ /* 0x000be8000c121850 */
[----:B------:R-:W-:Y:S01]  /*46d0*/  ISETP.GE.U32.AND P6, PT, R5, 0x7fffff82, PT ;  /* 0x7fffff820500780c */ /* 0x000fe20003fc6070 */
[----:B------:R-:W-:Y:S01]  /*46e0*/  VIADD R5, R6, 0xffffffc0 ;  /* 0xffffffc006057836 */ /* 0x000fe20000000000 */
[----:B------:R5:W-:Y:S04]  /*46f0*/  LDGSTS.E [R22+0xc], desc[UR16][R104.64], !P2 ;  /* 0x0000c00068167fae */ /* 0x000be8000d121850 */
[C---:B------:R-:W-:Y:S01]  /*4700*/  ISETP.GE.AND P5, PT, R225.reuse, R5, PT ;  /* 0x00000005e100720c */ /* 0x040fe20003fa6270 */
[----:B------:R5:W-:Y:S03]  /*4710*/  LDGSTS.E [R22+0x4000], desc[UR16][R100.64], !P3 ;  /* 0x0400000064167fae */ /* 0x000be6000d921850 */
[----:B------:R-:W-:Y:S01]  /*4720*/  SEL R18, RZ, 0x4, P5 ;  /* 0x00000004ff127807 */ /* 0x000fe20002800000 */
[----:B------:R5:W-:Y:S01]  /*4730*/  LDGSTS.E [R22+0x4004], desc[UR16][R102.64], !P4 ;  /* 0x0400400066167fae */ /* 0x000be2000e121850 */
[----:B------:R-:W-:-:S02]  /*4740*/  ISETP.GE.AND P5, PT, R225, R6, PT ;  /* 0x00000006e100720c */ /* 0x000fc40003fa6270 */
[----:B------:R-:W-:Y:S01]  /*4750*/  SEL R6, RZ, 0x4, !P1 ;  /* 0x00000004ff067807 */ /* 0x000fe20004800000 */
[----:B------:R5:W-:Y:S01]  /*4760*/  LDGSTS.E [R22+0x4008], desc[UR16][R98.64], !P6 ;  /* 0x0400800062167fae */ /* 0x000be2000f121850 */
[----:B------:R-:W-:Y:S02]  /*4770*/  ISETP.GT.AND P1, PT, R8, 0x7f, PT ;  /* 0x0000007f0800780c */ /* 0x000fe40003f24270 */
[----:B------:R-:W-:Y:S02]  /*4780*/  SEL R6, R6, RZ, !P5 ;  /* 0x000000ff06067207 */ /* 0x000fe40006800000 */
[----:B------:R-:W-:Y:S01]  /*4790*/  ISETP.GE.U32.AND P5, PT, R5, 0x7fffff81, PT ;  /* 0x7fffff810500780c */ /* 0x000fe20003fa6070 */
[----:B-1----:R-:W-:Y:S01]  /*47a0*/  VIADD R5, R19, 0xffffffbf ;  /* 0xffffffbf13057836 */ /* 0x002fe20000000000 */
[----:B------:R-:W-:Y:S01]  /*47b0*/  SEL R18, R18, RZ, P1 ;  /* 0x000000ff12127207 */ /* 0x000fe20000800000 */
[----:B------:R-:W1:Y:S01]  /*47c0*/  LDC R19, c[0x0][0x230] ;  /* 0x00008c00ff137b82 */ /* 0x000e620000000800 */
[----:B------:R-:W-:-:S02]  /*47d0*/  ISETP.NE.U32.AND P1, PT, R6, RZ, PT ;  /* 0x000000ff0600720c */ /* 0x000fc40003f25070 */
[----:B------:R-:W-:Y:S02]  /*47e0*/  ISETP.GE.U32.AND P2, PT, R5, 0x7fffff80, PT ;  /* 0x7fffff800500780c */ /* 0x000fe40003f46070 */
[----:B------:R-:W-:Y:S02]  /*47f0*/  ISETP.NE.U32.AND P0, PT, R18, RZ, PT ;  /* 0x000000ff1200720c */ /* 0x000fe40003f05070 */
[----:B------:R-:W-:Y:S01]  /*4800*/  LOP3.LUT R225, R2, 0x20, RZ, 0x3c, !PT ;  /* 0x0000002002e17812 */ /* 0x000fe200078e3cff */
[----:B------:R-:W4:Y:S02]  /*4810*/  LDC R5, c[0x0][0x230] ;  /* 0x00008c00ff057b82 */ /* 0x000f240000000800 */
[----:B------:R5:W-:Y:S04]  /*4820*/  LDGSTS.E [R22+0x400c], desc[UR16][R90.64], !P5 ;  /* 0x0400c0005a167fae */ /* 0x000be8000e921850 */
[----:B------:R-:W0:Y:S02]  /*4830*/  LDGDEPBAR ;  /* 0x00000000000079af */ /* 0x000e240000000000 */
[----:B------:R-:W2:Y:S02]  /*4840*/  LDC R6, c[0x0][0x230] ;  /* 0x00008c00ff067b82 */ /* 0x000ea40000000800 */
[----:B------:R-:W-:Y:S04]  /*4850*/  LDGSTS.E [R21+0x20000], desc[UR16][R96.64], P1 ;  /* 0x2000000060157fae */ /* 0x000fe80008921850 */
[----:B------:R-:W-:Y:S02]  /*4860*/  LDGSTS.E [R21+0x20400], desc[UR16][R92.64], P1 ;  /* 0x204000005c157fae */ /* 0x000fe40008921850 */
[----:B------:R-:W3:Y:S02]  /*4870*/  LDC R18, c[0x0][0x230] ;  /* 0x00008c00ff127b82 */ /* 0x000ee40000000800 */
[----:B------:R-:W-:Y:S04]  /*4880*/  LDGSTS.E [R21+0x20800], desc[UR16][R88.64], P1 ;  /* 0x2080000058157fae */ /* 0x000fe80008921850 */
[----:B------:R-:W-:Y:S01]  /*4890*/  LDGSTS.E [R21+0x20c00], desc[UR16][R82.64], P1 ;  /* 0x20c0000052157fae */ /* 0x000fe20008921850 */
[----:B----4-:R-:W-:-:S03]  /*48a0*/  VIADD R5, R5, 0xffffffbe ;  /* 0xffffffbe05057836 */ /* 0x010fc60000000000 */
[----:B------:R-:W-:Y:S02]  /*48b0*/  LDGSTS.E [R21+0x21000], desc[UR16][R222.64], P1 ;  /* 0x21000000de157fae */ /* 0x000fe40008921850 */
[----:B------:R-:W-:Y:S02]  /*48c0*/  ISETP.GE.U32.AND P3, PT, R5, 0x7fffff7f, PT ;  /* 0x7fffff7f0500780c */ /* 0x000fe40003f66070 */
[----:B------:R-:W-:Y:S01]  /*48d0*/  LDGSTS.E [R21+0x21400], desc[UR16][R32.64], P1 ;  /* 0x2140000020157fae */ /* 0x000fe20008921850 */
[----:B--2---:R-:W-:Y:S01]  /*48e0*/  VIADD R5, R6, 0xffffffbd ;  /* 0xffffffbd06057836 */ /* 0x004fe20000000000 */
[----:B------:R-:W-:Y:S02]  /*48f0*/  LOP3.LUT R6, R2, 0x40, RZ, 0x3c, !PT ;  /* 0x0000004002067812 */ /* 0x000fe400078e3cff */
[----:B------:R-:W-:Y:S02]  /*4900*/  LDGSTS.E [R21+0x21800], desc[UR16][R38.64], P1 ;  /* 0x2180000026157fae */ /* 0x000fe40008921850 */
[----:B------:R-:W-:-:S02]  /*4910*/  ISETP.GE.U32.AND P4, PT, R5, 0x7fffff7e, PT ;  /* 0x7fffff7e0500780c */ /* 0x000fc40003f86070 */
[----:B------:R-:W-:Y:S01]  /*4920*/  LDGSTS.E [R21+0x21c00], desc[UR16][R36.64], P1 ;  /* 0x21c0000024157fae */ /* 0x000fe20008921850 */
[----:B---3--:R-:W-:-:S05]  /*4930*/  VIADD R5, R18, 0xffffffbc ;  /* 0xffffffbc12057836 */ /* 0x008fca0000000000 */
[----:B------:R-:W-:Y:S01]  /*4940*/  ISETP.GE.U32.AND P6, PT, R5, 0x7fffff7d, PT ;  /* 0x7fffff7d0500780c */ /* 0x000fe20003fc6070 */
[----:B-1----:R-:W-:Y:S02]  /*4950*/  VIADD R5, R19, 0xffffff9f ;  /* 0xffffff9f13057836 */ /* 0x002fe40000000000 */
[----:B------:R-:W-:Y:S01]  /*4960*/  VIADD R19, R6, UR8 ;  /* 0x0000000806137c36 */ /* 0x000fe20008000000 */
[----:B------:R-:W-:Y:S02]  /*4970*/  LOP3.LUT R6, R2, 0x60, RZ, 0x3c, !PT ;  /* 0x0000006002067812 */ /* 0x000fe400078e3cff */
[----:B------:R-:W-:Y:S01]  /*4980*/  ISETP.GE.U32.AND P5, PT, R5, 0x7fffff60, PT ;  /* 0x7fffff600500780c */ /* 0x000fe20003fa6070 */
[----:B------:R-:W-:Y:S02]  /*4990*/  VIADD R5, R20, 0xffffff9e ;  /* 0xffffff9e14057836 */ /* 0x000fe40000000000 */
[----:B------:R-:W-:Y:S02]  /*49a0*/  VIADD R20, R225, UR8 ;  /* 0x00000008e1147c36 */ /* 0x000fe40008000000 */
[----:B------:R-:W-:-:S02]  /*49b0*/  VIADD R18, R6, UR8 ;  /* 0x0000000806127c36 */ /* 0x000fc40008000000 */
[----:B------:R-:W1:Y:S01]  /*49c0*/  LDC R6, c[0x0][0x230] ;  /* 0x00008c00ff067b82 */ /* 0x000e620000000800 */
[----:B------:R-:W-:Y:S04]  /*49d0*/  LDGSTS.E [R20+0x20100], desc[UR16][R72.64], P1 ;  /* 0x2010000048147fae */ /* 0x000fe80008921850 */
[----:B------:R-:W-:Y:S04]  /*49e0*/  LDGSTS.E [R20+0x20500], desc[UR16][R78.64], P1 ;  /* 0x205000004e147fae */ /* 0x000fe80008921850 */
[----:B------:R-:W-:Y:S04]  /*49f0*/  LDGSTS.E [R20+0x20900], desc[UR16][R76.64], P1 ;  /* 0x209000004c147fae */ /* 0x000fe80008921850 */
[----:B------:R-:W-:Y:S04]  /*4a00*/  LDGSTS.E [R20+0x20d00], desc[UR16][R74.64], P1 ;  /* 0x20d000004a147fae */ /* 0x000fe80008921850 */
[----:B------:R-:W-:Y:S04]  /*4a10*/  LDGSTS.E [R20+0x21100], desc[UR16][R220.64], P1 ;  /* 0x21100000dc147fae */ /* 0x000fe80008921850 */
[----:B------:R-:W-:Y:S01]  /*4a20*/  LDGSTS.E [R20+0x21500], desc[UR16][R86.64], P1 ;  /* 0x2150000056147fae */ /* 0x000fe20008921850 */
[----:B-1----:R-:W-:-:S03]  /*4a30*/  VIADD R6, R6, 0xffffff9d ;  /* 0xffffff9d06067836 */ /* 0x002fc60000000000 */
[----:B------:R-:W-:Y:S04]  /*4a40*/  LDGSTS.E [R20+0x21900], desc[UR16][R84.64], P1 ;  /* 0x2190000054147fae */ /* 0x000fe80008921850 */
        /* <DEDUP_REMOVED lines=16> */
[----:B------:R-:W-:Y:S01]  /*4b50*/  LDGSTS.E [R18+0x21f00], desc[UR16][R42.64], P1 ;  /* 0x21f000002a127fae */ /* 0x000fe20008921850 */
[----:B------:R-:W-:Y:S01]  /*4b60*/  ISETP.GE.U32.AND P1, PT, R5, 0x7fffff5f, PT ;  /* 0x7fffff5f0500780c */ /* 0x000fe20003f26070 */
[----:B------:R-:W-:-:S02]  /*4b70*/  IMAD.SHL.U32 R5, R16, 0x40, RZ ;  /* 0x0000004010057824 */ /* 0x000fc400078e00ff */
[----:B------:R-:W0:Y:S02]  /*4b80*/  LDGDEPBAR ;  /* 0x00000000000079af */ /* 0x000e240000000000 */
[C---:B------:R-:W-:Y:S01]  /*4b90*/  IMAD.WIDE R34, R5.reuse, 0x4, R34 ;  /* 0x0000000405227825 */ /* 0x040fe200078e0222 */
[----:B------:R-:W-:Y:S03]  /*4ba0*/  BAR.SYNC.DEFER_BLOCKING 0x0 ;  /* 0x0000000000007b1d */ /* 0x000fe60000010000 */
[----:B------:R-:W-:-:S04]  /*4bb0*/  IMAD.WIDE R218, R5, 0x4, R218 ;  /* 0x0000000405da7825 */ /* 0x000fc800078e02da */
[----:B------:R-:W-:-:S04]  /*4bc0*/  IMAD.WIDE R216, R5, 0x4, R216 ;  /* 0x0000000405d87825 */ /* 0x000fc800078e02d8 */
[----:B-----5:R-:W-:-:S04]  /*4bd0*/  IMAD.WIDE R214, R5, 0x4, R214 ;  /* 0x0000000405d67825 */ /* 0x020fc800078e02d6 */
[----:B------:R-:W-:-:S04]  /*4be0*/  IMAD.WIDE R212, R5, 0x4, R212 ;  /* 0x0000000405d47825 */ /* 0x000fc800078e02d4 */
[----:B------:R-:W-:-:S04]  /*4bf0*/  IMAD.WIDE R210, R5, 0x4, R210 ;  /* 0x0000000405d27825 */ /* 0x000fc800078e02d2 */
[C---:B------:R-:W-:Y:S01]  /*4c00*/  IMAD.WIDE R208, R5.reuse, 0x4, R208 ;  /* 0x0000000405d07825 */ /* 0x040fe200078e02d0 */
[----:B------:R-:W-:Y:S01]  /*4c10*/  @!PT LDS RZ, [RZ] ;  /* 0x00000000fffff984 */ /* 0x000fe20000000800 */
[----:B------:R-:W-:Y:S01]  /*4c20*/  @!PT LDS RZ, [RZ] ;  /* 0x00000000fffff984 */ /* 0x000fe20000000800 */
[----:B------:R-:W-:Y:S01]  /*4c30*/  @!PT LDS RZ, [RZ] ;  /* 0x00000000fffff984 */ /* 0x000fe20000000800 */
[----:B------:R1:W-:Y:S01]  /*4c40*/  LDGSTS.E [R29+0x8000], desc[UR16][R34.64], !P2 ;  /* 0x08000000221d7fae */ /* 0x0003e2000d121850 */
[----:B------:R-:W-:Y:S02]  /*4c50*/  ISETP.GE.U32.AND P2, PT, R6, 0x7fffff5e, PT ;  /* 0x7fffff5e0600780c */ /* 0x000fe40003f46070 */
[C---:B------:R-:W-:Y:S01]  /*4c60*/  IMAD.WIDE R206, R5.reuse, 0x4, R206 ;  /* 0x0000000405ce7825 */ /* 0x040fe200078e02ce */
[----:B------:R-:W2:Y:S01]  /*4c70*/  LDC R6, c[0x0][0x230] ;  /* 0x00008c00ff067b82 */ /* 0x000ea20000000800 */
[----:B------:R3:W-:Y:S02]  /*4c80*/  LDGSTS.E [R29+0x8004], desc[UR16][R218.64], !P3 ;  /* 0x08004000da1d7fae */ /* 0x0007e4000d921850 */
[C---:B------:R-:W-:Y:S02]  /*4c90*/  IMAD.WIDE R204, R5.reuse, 0x4, R204 ;  /* 0x0000000405cc7825 */ /* 0x040fe400078e02cc */
[----:B------:R4:W-:Y:S02]  /*4ca0*/  LDGSTS.E [R29+0x8008], desc[UR16][R216.64], !P4 ;  /* 0x08008000d81d7fae */ /* 0x0009e4000e121850 */
[----:B------:R-:W-:-:S02]  /*4cb0*/  IMAD.WIDE R202, R5, 0x4, R202 ;  /* 0x0000000405ca7825 */ /* 0x000fc400078e02ca */
[----:B------:R5:W-:Y:S02]  /*4cc0*/  LDGSTS.E [R29+0x800c], desc[UR16][R214.64], !P6 ;  /* 0x0800c000d61d7fae */ /* 0x000be4000f121850 */
[C---:B------:R-:W-:Y:S02]  /*4cd0*/  IMAD.WIDE R200, R5.reuse, 0x4, R200 ;  /* 0x0000000405c87825 */ /* 0x040fe400078e02c8 */
[----:B------:R5:W-:Y:S02]  /*4ce0*/  LDGSTS.E [R29+0xc000], desc[UR16][R212.64], !P5 ;  /* 0x0c000000d41d7fae */ /* 0x000be4000e921850 */
[C---:B------:R-:W-:Y:S02]  /*4cf0*/  IMAD.WIDE R198, R5.reuse, 0x4, R198 ;  /* 0x0000000405c67825 */ /* 0x040fe400078e02c6 */
[----:B------:R5:W-:Y:S02]  /*4d00*/  LDGSTS.E [R29+0xc004], desc[UR16][R210.64], !P1 ;  /* 0x0c004000d21d7fae */ /* 0x000be4000c921850 */
[----:B------:R-:W-:-:S02]  /*4d10*/  IMAD.WIDE R196, R5, 0x4, R196 ;  /* 0x0000000405c47825 */ /* 0x000fc400078e02c4 */
[----:B------:R5:W-:Y:S02]  /*4d20*/  LDGSTS.E [R29+0xc008], desc[UR16][R208.64], !P2 ;  /* 0x0c008000d01d7fae */ /* 0x000be4000d121850 */
[----:B------:R-:W-:-:S04]  /*4d30*/  IMAD.WIDE R194, R5, 0x4, R194 ;  /* 0x0000000405c27825 */ /* 0x000fc800078e02c2 */
[----:B--2---:R-:W-:Y:S02]  /*4d40*/  VIADD R6, R6, 0xffffff9c ;  /* 0xffffff9c06067836 */ /* 0x004fe40000000000 */
[----:B------:R-:W-:-:S03]  /*4d50*/  IMAD.WIDE R192, R5, 0x4, R192 ;  /* 0x0000000405c07825 */ /* 0x000fc600078e02c0 */
[----:B------:R-:W-:Y:S01]  /*4d60*/  ISETP.GE.U32.AND P3, PT, R6, 0x7fffff5d, PT ;  /* 0x7fffff5d0600780c */ /* 0x000fe20003f66070 */
[C---:B------:R-:W-:Y:S01]  /*4d70*/  IMAD.WIDE R190, R5.reuse, 0x4, R190 ;  /* 0x0000000405be7825 */ /* 0x040fe200078e02be */
[----:B------:R-:W2:Y:S03]  /*4d80*/  LDC R6, c[0x0][0x230] ;  /* 0x00008c00ff067b82 */ /* 0x000ea60000000800 */
[----:B------:R-:W-:-:S04]  /*4d90*/  IMAD.WIDE R188, R5, 0x4, R188 ;  /* 0x0000000405bc7825 */ /* 0x000fc800078e02bc */
[----:B------:R-:W-:-:S04]  /*4da0*/  IMAD.WIDE R186, R5, 0x4, R186 ;  /* 0x0000000405ba7825 */ /* 0x000fc800078e02ba */
[----:B------:R5:W-:Y:S01]  /*4db0*/  LDGSTS.E [R29+0xc00c], desc[UR16][R206.64], !P3 ;  /* 0x0c00c000ce1d7fae */ /* 0x000be2000d921850 */
[----:B------:R-:W-:-:S04]  /*4dc0*/  IMAD.WIDE R184, R5, 0x4, R184 ;  /* 0x0000000405b87825 */ /* 0x000fc800078e02b8 */
[----:B------:R-:W-:-:S04]  /*4dd0*/  IMAD.WIDE R182, R5, 0x4, R182 ;  /* 0x0000000405b67825 */ /* 0x000fc800078e02b6 */
        /* <DEDUP_REMOVED lines=70> */
[C---:B-1----:R-:W-:Y:S01]  /*5240*/  IMAD.WIDE R34, R5.reuse, 0x4, R34 ;  /* 0x0000000405227825 */ /* 0x042fe200078e0222 */
[----:B------:R-:W1:Y:S03]  /*5250*/  LDC R6, c[0x0][0x230] ;  /* 0x00008c00ff067b82 */ /* 0x000e660000000800 */
[----:B---3--:R-:W-:-:S04]  /*5260*/  IMAD.WIDE R218, R5, 0x4, R218 ;  /* 0x0000000405da7825 */ /* 0x008fc800078e02da */
[----:B----4-:R-:W-:-:S04]  /*5270*/  IMAD.WIDE R216, R5, 0x4, R216 ;  /* 0x0000000405d87825 */ /* 0x010fc800078e02d8 */
[----:B------:R2:W-:Y:S01]  /*5280*/  LDGSTS.E [R28+0xc008], desc[UR16][R192.64], !P4 ;  /* 0x0c008000c01c7fae */ /* 0x0005e2000e121850 */
[----:B-----5:R-:W-:-:S04]  /*5290*/  IMAD.WIDE R214, R5, 0x4, R214 ;  /* 0x0000000405d67825 */ /* 0x020fc800078e02d6 */
[----:B------:R-:W-:-:S04]  /*52a0*/  IMAD.WIDE R212, R5, 0x4, R212 ;  /* 0x0000000405d47825 */ /* 0x000fc800078e02d4 */
[----:B------:R-:W-:-:S04]  /*52b0*/  IMAD.WIDE R210, R5, 0x4, R210 ;  /* 0x0000000405d27825 */ /* 0x000fc800078e02d2 */
[----:B-1----:R-:W-:Y:S02]  /*52c0*/  VIADD R6, R6, 0xffffff98 ;  /* 0xffffff9806067836 */ /* 0x002fe40000000000 */
[----:B------:R-:W-:-:S03]  /*52d0*/  IMAD.WIDE R208, R5, 0x4, R208 ;  /* 0x0000000405d07825 */ /* 0x000fc600078e02d0 */
[----:B------:R-:W-:Y:S01]  /*52e0*/  ISETP.GE.U32.AND P6, PT, R6, 0x7fffff59, PT ;  /* 0x7fffff590600780c */ /* 0x000fe20003fc6070 */
[C---:B------:R-:W-:Y:S01]  /*52f0*/  IMAD.WIDE R206, R5.reuse, 0x4, R206 ;  /* 0x0000000405ce7825 */ /* 0x040fe200078e02ce */
[----:B------:R-:W1:Y:S03]  /*5300*/  LDC R6, c[0x0][0x230] ;  /* 0x00008c00ff067b82 */ /* 0x000e660000000800 */
[----:B------:R-:W-:-:S04]  /*5310*/  IMAD.WIDE R204, R5, 0x4, R204 ;  /* 0x0000000405cc7825 */ /* 0x000fc800078e02cc */
[----:B------:R-:W-:-:S04]  /*5320*/  IMAD.WIDE R202, R5, 0x4, R202 ;  /* 0x0000000405ca7825 */ /* 0x000fc800078e02ca */
[----:B------:R3:W-:Y:S01]  /*5330*/  LDGSTS.E [R28+0xc00c], desc[UR16][R190.64], !P6 ;  /* 0x0c00c000be1c7fae */ /* 0x0007e2000f121850 */
[----:B------:R-:W-:-:S04]  /*5340*/  IMAD.WIDE R200, R5, 0x4, R200 ;  /* 0x0000000405c87825 */ /* 0x000fc800078e02c8 */
[----:B------:R-:W-:-:S04]  /*5350*/  IMAD.WIDE R198, R5, 0x4, R198 ;  /* 0x0000000405c67825 */ /* 0x000fc800078e02c6 */
[----:B------:R-:W-:-:S04]  /*5360*/  IMAD.WIDE R196, R5, 0x4, R196 ;  /* 0x0000000405c47825 */ /* 0x000fc800078e02c4 */
[----:B-1----:R-:W-:Y:S02]  /*5370*/  VIADD R6, R6, 0xffffffb7 ;  /* 0xffffffb706067836 */ /* 0x002fe40000000000 */
[----:B------:R-:W-:-:S03]  /*5380*/  IMAD.WIDE R194, R5, 0x4, R194 ;  /* 0x0000000405c27825 */ /* 0x000fc600078e02c2 */
[----:B------:R-:W-:Y:S01]  /*5390*/  ISETP.GE.U32.AND P5, PT, R6, 0x7fffff78, PT ;  /* 0x7fffff780600780c */ /* 0x000fe20003fa6070 */
[C---:B--2---:R-:W-:Y:S01]  /*53a0*/  IMAD.WIDE R192, R5.reuse, 0x4, R192 ;  /* 0x0000000405c07825 */ /* 0x044fe200078e02c0 */
[----:B------:R-:W1:Y:S03]  /*53b0*/  LDC R6, c[0x0][0x230] ;  /* 0x00008c00ff067b82 */ /* 0x000e660000000800 */
[----:B---3--:R-:W-:-:S08]  /*53c0*/  IMAD.WIDE R190, R5, 0x4, R190 ;  /* 0x0000000405be7825 */ /* 0x008fd000078e02be */
[----:B------:R2:W-:Y:S02]  /*53d0*/  LDGSTS.E [R27+0x8000], desc[UR16][R188.64], !P5 ;  /* 0x08000000bc1b7fae */ /* 0x0005e4000e921850 */
[----:B--2---:R-:W-:-:S04]  /*53e0*/  IMAD.WIDE R188, R5, 0x4, R188 ;  /* 0x0000000405bc7825 */ /* 0x004fc800078e02bc */
[----:B-1----:R-:W-:-:S05]  /*53f0*/  VIADD R6, R6, 0xffffffb6 ;  /* 0xffffffb606067836 */ /* 0x002fca0000000000 */
[----:B------:R-:W-:Y:S02]  /*5400*/  ISETP.GE.U32.AND P1, PT, R6, 0x7fffff77, PT ;  /* 0x7fffff770600780c */ /* 0x000fe40003f26070 */
[----:B------:R-:W1:Y:S11]  /*5410*/  LDC R6, c[0x0][0x230] ;  /* 0x00008c00ff067b82 */ /* 0x000e760000000800 */
        /* <DEDUP_REMOVED lines=195> */
[----:B------:R-:W-:Y:S01]  /*6050*/  LDGSTS.E [R22+0x8000], desc[UR16][R116.64], !P4 ;  /* 0x0800000074167fae */ /* 0x000fe2000e121850 */
        /* <DEDUP_REMOVED lines=26> */
[----:B------:R-:W1:Y:S02]  /*6200*/  LDC R6, c[0x0][0x230] ;  /* 0x00008c00ff067b82 */ /* 0x000e640000000800 */
[----:B------:R-:W-:Y:S02]  /*6210*/  P2R R225, PR, RZ, 0x2 ;  /* 0x00000002ffe17803 */ /* 0x000fe40000000000 */
[----:B------:R-:W-:-:S13]  /*6220*/  ISETP.GE.U32.AND P1, PT, R251, 0x7fffff41, PT ;  /* 0x7fffff41fb00780c */ /* 0x000fda0003f26070 */
[----:B------:R-:W-:Y:S04]  /*6230*/  LDGSTS.E [R22+0xc00c], desc[UR16][R90.64], !P1 ;  /* 0x0c00c0005a167fae */ /* 0x000fe8000c921850 */
[----:B------:R-:W0:Y:S01]  /*6240*/  LDGDEPBAR ;  /* 0x00000000000079af */ /* 0x000e220000000000 */
[----:B-1----:R-:W-:-:S05]  /*6250*/  VIADD R6, R6, 0xffffff7c ;  /* 0xffffff7c06067836 */ /* 0x002fca0000000000 */
[----:B------:R-:W-:Y:S02]  /*6260*/  ISETP.GE.U32.AND P2, PT, R6, 0x7fffff3d, PT ;  /* 0x7fffff3d0600780c */ /* 0x000fe40003f46070 */
[----:B------:R-:W1:Y:S02]  /*6270*/  LDC R6, c[0x0][0x230] ;  /* 0x00008c00ff067b82 */ /* 0x000e640000000800 */
        /* <DEDUP_REMOVED lines=10> */
[----:B------:R-:W-:Y:S01]  /*6320*/  ISETP.GE.U32.AND P6, PT, R6, 0x7fffff39, PT ;  /* 0x7fffff390600780c */ /* 0x000fe20003fc6070 */
[----:B------:R-:W-:Y:S02]  /*6330*/  IMAD.SHL.U32 R6, R17, 0x40, RZ ;  /* 0x0000004011067824 */ /* 0x000fe400078e00ff */
[----:B------:R-:W1:Y:S02]  /*6340*/  LDC R17, c[0x0][0x230] ;  /* 0x00008c00ff117b82 */ /* 0x000e640000000800 */
[----:B------:R-:W-:-:S04]  /*6350*/  IMAD.WIDE R96, R6, 0x4, R96 ;  /* 0x0000000406607825 */ /* 0x000fc800078e0260 */
[C---:B------:R-:W-:Y:S01]  /*6360*/  IMAD.WIDE R92, R6.reuse, 0x4, R92 ;  /* 0x00000004065c7825 */ /* 0x040fe200078e025c */
[----:B------:R-:W-:Y:S03]  /*6370*/  LDGSTS.E [R21+0x24000], desc[UR16][R96.64], P0 ;  /* 0x2400000060157fae */ /* 0x000fe60008121850 */
        /* <DEDUP_REMOVED lines=56> */
[----:B-1----:R-:W-:Y:S01]  /*6700*/  VIADD R17, R17, 0xffffff7f ;  /* 0xffffff7f11117836 */ /* 0x002fe20000000000 */
[----:B------:R-:W-:Y:S01]  /*6710*/  LDGSTS.E [R18+0x25700], desc[UR16][R54.64], P0 ;  /* 0x2570000036127fae */ /* 0x000fe20008121850 */
[----:B------:R-:W-:-:S03]  /*6720*/  IMAD.WIDE R50, R6, 0x4, R50 ;  /* 0x0000000406327825 */ /* 0x000fc600078e0232 */
[----:B------:R-:W-:Y:S01]  /*6730*/  ISETP.GE.U32.AND P1, PT, R17, 0x7fffff40, PT ;  /* 0x7fffff401100780c */ /* 0x000fe20003f26070 */
[----:B------:R-:W-:Y:S01]  /*6740*/  IMAD.WIDE R42, R6, 0x4, R42 ;  /* 0x00000004062a7825 */ /* 0x000fe200078e022a */
[----:B------:R-:W-:Y:S01]  /*6750*/  LDGSTS.E [R18+0x25b00], desc[UR16][R50.64], P0 ;  /* 0x25b0000032127fae */ /* 0x000fe20008121850 */
[----:B------:R-:W1:Y:S03]  /*6760*/  LDC R17, c[0x0][0x230] ;  /* 0x00008c00ff117b82 */ /* 0x000e660000000800 */
[----:B------:R-:W-:Y:S01]  /*6770*/  LDGSTS.E [R18+0x25f00], desc[UR16][R42.64], P0 ;  /* 0x25f000002a127fae */ /* 0x000fe20008121850 */
[----:B------:R-:W-:-:S03]  /*6780*/  ISETP.GE.U32.AND P0, PT, R252, 0x7fffff3f, PT ;  /* 0x7fffff3ffc00780c */ /* 0x000fc60003f06070 */
[----:B------:R-:W0:Y:S01]  /*6790*/  LDGDEPBAR ;  /* 0x00000000000079af */ /* 0x000e220000000000 */
[----:B------:R-:W-:Y:S06]  /*67a0*/  BAR.SYNC.DEFER_BLOCKING 0x0 ;  /* 0x0000000000007b1d */ /* 0x000fec0000010000 */
[----:B------:R-:W2:Y:S01]  /*67b0*/  S2R R252, SR_TID.X ;  /* 0x0000000000fc7919 */ /* 0x000ea20000002100 */
[----:B-1----:R-:W-:Y:S01]  /*67c0*/  VIADD R17, R17, 0xffffff77 ;  /* 0xffffff7711117836 */ /* 0x002fe20000000000 */
[----:B------:R-:W-:Y:S01]  /*67d0*/  @!PT LDS RZ, [RZ] ;  /* 0x00000000fffff984 */ /* 0x000fe20000000800 */
[----:B------:R-:W-:Y:S01]  /*67e0*/  @!PT LDS RZ, [RZ] ;  /* 0x00000000fffff984 */ /* 0x000fe20000000800 */
[----:B------:R-:W-:Y:S01]  /*67f0*/  @!PT LDS RZ, [RZ] ;  /* 0x00000000fffff984 */ /* 0x000fe20000000800 */
[----:B------:R1:W-:Y:S01]  /*6800*/  LDGSTS.E [R29+0x10000], desc[UR16][R34.64], !P1 ;  /* 0x10000000221d7fae */ /* 0x0003e2000c921850 */
[----:B------:R-:W-:-:S03]  /*6810*/  ISETP.NE.AND P1, PT, R225, RZ, PT ;  /* 0x000000ffe100720c */ /* 0x000fc60003f25270 */
[----:B------:R-:W-:Y:S01]  /*6820*/  LDGSTS.E [R29+0x10004], desc[UR16][R218.64], !P0 ;  /* 0x10004000da1d7fae */ /* 0x000fe2000c121850 */
[----:B------:R-:W-:Y:S02]  /*6830*/  ISETP.GE.U32.AND P0, PT, R17, 0x7fffff38, PT ;  /* 0x7fffff381100780c */ /* 0x000fe40003f06070 */
[----:B------:R-:W3:Y:S07]  /*6840*/  LDC R17, c[0x0][0x230] ;  /* 0x00008c00ff117b82 */ /* 0x000eee0000000800 */
[----:B------:R-:W-:Y:S01]  /*6850*/  LDGSTS.E [R29+0x10008], desc[UR16][R216.64], !P1 ;  /* 0x10008000d81d7fae */ /* 0x000fe2000c921850 */
[----:B-1----:R-:W1:Y:S01]  /*6860*/  LDC R35, c[0x0][0x230] ;  /* 0x00008c00ff237b82 */ /* 0x002e620000000800 */
[----:B--2---:R-:W-:-:S02]  /*6870*/  LOP3.LUT R252, R252, 0x3f, RZ, 0xc0, !PT ;  /* 0x0000003ffcfc7812 */ /* 0x004fc400078ec0ff */
[----:B------:R-:W-:Y:S05]  /*6880*/  LDGSTS.E [R29+0x1000c], desc[UR16][R214.64], !P2 ;  /* 0x1000c000d61d7fae */ /* 0x000fea000d121850 */
[----:B------:R-:W2:Y:S01]  /*6890*/  LDC R34, c[0x0][0x230] ;  /* 0x00008c00ff227b82 */ /* 0x000ea20000000800 */
[----:B---3--:R-:W-:-:S05]  /*68a0*/  VIADD R17, R17, 0xffffff76 ;  /* 0xffffff7611117836 */ /* 0x008fca0000000000 */
[----:B------:R-:W-:Y:S02]  /*68b0*/  ISETP.GE.U32.AND P1, PT, R17, 0x7fffff37, PT ;  /* 0x7fffff371100780c */ /* 0x000fe40003f26070 */
[----:B------:R-:W3:Y:S01]  /*68c0*/  LDC R17, c[0x0][0x230] ;  /* 0x00008c00ff117b82 */ /* 0x000ee20000000800 */
[----:B-1----:R-:W-:Y:S02]  /*68d0*/  VIADD R35, R35, 0xffffff69 ;  /* 0xffffff6923237836 */ /* 0x002fe40000000000 */
[----:B--2---:R-:W-:Y:S02]  /*68e0*/  VIADD R34, R34, 0xffffff68 ;  /* 0xffffff6822227836 */ /* 0x004fe40000000000 */
[----:B---3--:R-:W-:-:S05]  /*68f0*/  VIADD R17, R17, 0xffffff5f ;  /* 0xffffff5f11117836 */ /* 0x008fca0000000000 */
        /* <DEDUP_REMOVED lines=14> */
[----:B------:R2:W-:Y:S04]  /*69e0*/  LDGSTS.E [R29+0x1400c], desc[UR16][R206.64], !P2 ;  /* 0x1400c000ce1d7fae */ /* 0x0005e8000d121850 */
[----:B------:R-:W-:Y:S04]  /*69f0*/  LDGSTS.E [R28+0x10000], desc[UR16][R204.64], !P3 ;  /* 0x10000000cc1c7fae */ /* 0x000fe8000d921850 */
[----:B------:R-:W-:Y:S04]  /*6a00*/  LDGSTS.E [R28+0x10004], desc[UR16][R202.64], !P4 ;  /* 0x10004000ca1c7fae */ /* 0x000fe8000e121850 */
[----:B------:R-:W-:Y:S01]  /*6a10*/  LDGSTS.E [R28+0x10008], desc[UR16][R200.64], !P5 ;  /* 0x10008000c81c7fae */ /* 0x000fe2000e921850 */
[----:B-1----:R-:W-:Y:S01]  /*6a20*/  VIADD R17, R17, 0xffffff75 ;  /* 0xffffff7511117836 */ /* 0x002fe20000000000 */
[----:B--2---:R-:W1:Y:S02]  /*6a30*/  LDC R29, c[0x0][0x230] ;  /* 0x00008c00ff1d7b82 */ /* 0x004e640000000800 */
[----:B------:R-:W-:Y:S02]  /*6a40*/  LDGSTS.E [R28+0x1000c], desc[UR16][R198.64], !P6 ;  /* 0x1000c000c61c7fae */ /* 0x000fe4000f121850 */
[----:B------:R-:W-:-:S04]  /*6a50*/  ISETP.GE.U32.AND P2, PT, R17, 0x7fffff36, PT ;  /* 0x7fffff361100780c */ /* 0x000fc80003f46070 */
[----:B------:R-:W2:Y:S01]  /*6a60*/  LDC R17, c[0x0][0x230] ;  /* 0x00008c00ff117b82 */ /* 0x000ea20000000800 */
[----:B-1----:R-:W-:Y:S02]  /*6a70*/  VIADD R29, R29, 0xffffff4b ;  /* 0xffffff4b1d1d7836 */ /* 0x002fe40000000000 */
[----:B--2---:R-:W-:-:S05]  /*6a80*/  VIADD R17, R17, 0xffffff74 ;  /* 0xffffff7411117836 */ /* 0x004fca0000000000 */
        /* <DEDUP_REMOVED lines=86> */
[----:B------:R3:W-:Y:S04]  /*6ff0*/  LDGSTS.E [R25+0x10000], desc[UR16][R154.64], !P1 ;  /* 0x100000009a197fae */ /* 0x0007e8000c921850 */
[----:B------:R-:W-:Y:S01]  /*7000*/  LDGSTS.E [R25+0x10004], desc[UR16][R134.64], !P2 ;  /* 0x1000400086197fae */ /* 0x000fe2000d121850 */
[----:B--2---:R-:W2:Y:S01]  /*7010*/  LDC R26, c[0x0][0x230] ;  /* 0x00008c00ff1a7b82 */ /* 0x004ea20000000800 */
[----:B-1----:R-:W-:-:S02]  /*7020*/  VIADD R17, R17, 0xffffff4f ;  /* 0xffffff4f11117836 */ /* 0x002fc40000000000 */
[----:B------:R-:W-:Y:S03]  /*7030*/  LDGSTS.E [R25+0x10008], desc[UR16][R152.64], !P3 ;  /* 0x1000800098197fae */ /* 0x000fe6000d921850 */
[----:B------:R-:W-:Y:S01]  /*7040*/  ISETP.GE.U32.AND P6, PT, R17, 0x7fffff10, PT ;  /* 0x7fffff101100780c */ /* 0x000fe20003fc6070 */
[----:B------:R-:W-:Y:S01]  /*7050*/  LDGSTS.E [R25+0x1000c], desc[UR16][R138.64], !P4 ;  /* 0x1000c0008a197fae */ /* 0x000fe2000e121850 */
[----:B------:R-:W1:Y:S01]  /*7060*/  LDC R17, c[0x0][0x230] ;  /* 0x00008c00ff117b82 */ /* 0x000e620000000800 */
[----:B------:R-:W-:-:S07]  /*7070*/  ISETP.GE.U32.AND P4, PT, R28, 0x7fffff0b, PT ;  /* 0x7fffff0b1c00780c */ /* 0x000fce0003f86070 */
[----:B------:R-:W4:Y:S03]  /*7080*/  LDC R28, c[0x0][0x230] ;  /* 0x00008c00ff1c7b82 */ /* 0x000f260000000800 */
[----:B------:R-:W-:Y:S01]  /*7090*/  LDGSTS.E [R25+0x14000], desc[UR16][R148.64], !P6 ;  /* 0x1400000094197fae */ /* 0x000fe2000f121850 */
[----:B--2---:R-:W-:-:S04]  /*70a0*/  VIADD R26, R26, 0xffffff6b ;  /* 0xffffff6b1a1a7836 */ /* 0x004fc80000000000 */
[----:B---3--:R-:W2:Y:S01]  /*70b0*/  LDC R155, c[0x0][0x230] ;  /* 0x00008c00ff9b7b82 */ /* 0x008ea20000000800 */
[----:B------:R-:W-:Y:S01]  /*70c0*/  ISETP.GE.U32.AND P2, PT, R26, 0x7fffff2c, PT ;  /* 0x7fffff2c1a00780c */ /* 0x000fe20003f46070 */
[----:B-1----:R-:W-:-:S06]  /*70d0*/  VIADD R17, R17, 0xffffff4e ;  /* 0xffffff4e11117836 */ /* 0x002fcc0000000000 */
[----:B------:R-:W1:Y:S01]  /*70e0*/  LDC R26, c[0x0][0x230] ;  /* 0x00008c00ff1a7b82 */ /* 0x000e620000000800 */
[----:B------:R-:W-:Y:S01]  /*70f0*/  ISETP.GE.U32.AND P0, PT, R17, 0x7fffff0f, PT ;  /* 0x7fffff0f1100780c */ /* 0x000fe20003f06070 */
[----:B----4-:R-:W-:-:S06]  /*7100*/  VIADD R28, R28, 0xffffff64 ;  /* 0xffffff641c1c7836 */ /* 0x010fcc0000000000 */
[----:B------:R-:W3:Y:S06]  /*7110*/  LDC R17, c[0x0][0x230] ;  /* 0x00008c00ff117b82 */ /* 0x000eec0000000800 */
[----:B------:R-:W-:Y:S01]  /*7120*/  LDGSTS.E [R25+0x14004], desc[UR16][R142.64], !P0 ;  /* 0x140040008e197fae */ /* 0x000fe2000c121850 */
[----:B------:R-:W-:Y:S01]  /*7130*/  ISETP.GE.AND P0, PT, R252, R251, PT ;  /* 0x000000fbfc00720c */ /* 0x000fe20003f06270 */
[----:B-1----:R-:W-:Y:S02]  /*7140*/  VIADD R26, R26, 0xffffff66 ;  /* 0xffffff661a1a7836 */ /* 0x002fe40000000000 */
[----:B---3--:R-:W-:-:S05]  /*7150*/  VIADD R17, R17, 0xffffff4d ;  /* 0xffffff4d11117836 */ /* 0x008fca0000000000 */
[----:B------:R-:W-:Y:S02]  /*7160*/  ISETP.GE.U32.AND P5, PT, R17, 0x7fffff0e, PT ;  /* 0x7fffff0e1100780c */ /* 0x000fe40003fa6070 */
[----:B------:R-:W1:Y:S11]  /*7170*/  LDC R17, c[0x0][0x230] ;  /* 0x00008c00ff117b82 */ /* 0x000e760000000800 */
[----:B------:R-:W-:Y:S01]  /*7180*/  LDGSTS.E [R25+0x14008], desc[UR16][R128.64], !P5 ;  /* 0x1400800080197fae */ /* 0x000fe2000e921850 */
[----:B------:R-:W-:-:S02]  /*7190*/  ISETP.GE.U32.AND P5, PT, R27, 0x7fffff0a, PT ;  /* 0x7fffff0a1b00780c */ /* 0x000fc40003fa6070 */
[----:B------:R-:W3:Y:S01]  /*71a0*/  LDC R27, c[0x0][0x230] ;  /* 0x00008c00ff1b7b82 */ /* 0x000ee20000000800 */
[----:B-1----:R-:W-:-:S05]  /*71b0*/  VIADD R17, R17, 0xffffff4c ;  /* 0xffffff4c11117836 */ /* 0x002fca0000000000 */
[----:B------:R-:W-:Y:S02]  /*71c0*/  ISETP.GE.U32.AND P1, PT, R17, 0x7fffff0d, PT ;  /* 0x7fffff0d1100780c */ /* 0x000fe40003f26070 */
[----:B------:R-:W1:Y:S01]  /*71d0*/  LDC R17, c[0x0][0x230] ;  /* 0x00008c00ff117b82 */ /* 0x000e620000000800 */
[----:B---3--:R-:W-:-:S10]  /*71e0*/  VIADD R27, R27, 0xffffff65 ;  /* 0xffffff651b1b7836 */ /* 0x008fd40000000000 */
[----:B------:R3:W-:Y:S01]  /*71f0*/  LDGSTS.E [R25+0x1400c], desc[UR16][R144.64], !P1 ;  /* 0x1400c00090197fae */ /* 0x0007e2000c921850 */
[----:B------:R-:W-:Y:S02]  /*7200*/  ISETP.GE.U32.AND P1, PT, R35, 0x7fffff2a, PT ;  /* 0x7fffff2a2300780c */ /* 0x000fe40003f26070 */
[----:B------:R-:W4:Y:S01]  /*7210*/  LDC R35, c[0x0][0x230] ;  /* 0x00008c00ff237b82 */ /* 0x000f220000000800 */
[----:B------:R-:W-:Y:S01]  /*7220*/  LDGSTS.E [R24+0x10000], desc[UR16][R146.64], !P2 ;  /* 0x1000000092187fae */ /* 0x000fe2000d121850 */
[----:B------:R-:W-:-:S06]  /*7230*/  ISETP.GE.U32.AND P2, PT, R34, 0x7fffff29, PT ;  /* 0x7fffff292200780c */ /* 0x000fcc0003f46070 */
[----:B---3--:R-:W3:Y:S01]  /*7240*/  LDC R25, c[0x0][0x230] ;  /* 0x00008c00ff197b82 */ /* 0x008ee20000000800 */
[----:B-1----:R-:W-:-:S05]  /*7250*/  VIADD R17, R17, 0xffffff6a ;  /* 0xffffff6a11117836 */ /* 0x002fca0000000000 */
[----:B------:R-:W-:Y:S02]  /*7260*/  ISETP.GE.U32.AND P3, PT, R17, 0x7fffff2b, PT ;  /* 0x7fffff2b1100780c */ /* 0x000fe40003f66070 */
[----:B------:R-:W1:Y:S11]  /*7270*/  LDC R17, c[0x0][0x230] ;  /* 0x00008c00ff117b82 */ /* 0x000e760000000800 */
[----:B------:R-:W-:Y:S01]  /*7280*/  LDGSTS.E [R24+0x10004], desc[UR16][R150.64], !P3 ;  /* 0x1000400096187fae */ /* 0x000fe2000d921850 */
[----:B------:R-:W-:-:S02]  /*7290*/  ISETP.GE.U32.AND P3, PT, R29, 0x7fffff0c, PT ;  /* 0x7fffff0c1d00780c */ /* 0x000fc40003f66070 */
[----:B------:R-:W5:Y:S01]  /*72a0*/  LDC R29, c[0x0][0x230] ;  /* 0x00008c00ff1d7b82 */ /* 0x000f620000000800 */
[----:B------:R-:W-:Y:S01]  /*72b0*/  LDGSTS.E [R24+0x10008], desc[UR16][R130.64], !P1 ;  /* 0x1000800082187fae */ /* 0x000fe2000c921850 */
[----:B---3--:R-:W-:-:S03]  /*72c0*/  VIADD R25, R25, 0xffffff67 ;  /* 0xffffff6719197836 */ /* 0x008fc60000000000 */
[----:B------:R-:W-:Y:S01]  /*72d0*/  LDGSTS.E [R24+0x1000c], desc[UR16][R122.64], !P2 ;  /* 0x1000c0007a187fae */ /* 0x000fe2000d121850 */
[----:B------:R-:W-:Y:S02]  /*72e0*/  ISETP.GE.U32.AND P2, PT, R26, 0x7fffff27, PT ;  /* 0x7fffff271a00780c */ /* 0x000fe40003f46070 */
[----:B------:R-:W-:Y:S01]  /*72f0*/  ISETP.GE.U32.AND P1, PT, R25, 0x7fffff28, PT ;  /* 0x7fffff281900780c */ /* 0x000fe20003f26070 */
[----:B------:R-:W3:Y:S01]  /*7300*/  LDC R26, c[0x0][0x230] ;  /* 0x00008c00ff1a7b82 */ /* 0x000ee20000000800 */
[----:B-1----:R-:W-:Y:S01]  /*7310*/  VIADD R34, R17, 0xffffff48 ;  /* 0xffffff4811227836 */ /* 0x002fe20000000000 */
[----:B------:R-:W-:Y:S01]  /*7320*/  LDGSTS.E [R24+0x14000], desc[UR16][R136.64], !P3 ;  /* 0x1400000088187fae */ /* 0x000fe2000d921850 */
[----:B------:R-:W-:-:S03]  /*7330*/  ISETP.GE.U32.AND P3, PT, R27, 0x7fffff26, PT ;  /* 0x7fffff261b00780c */ /* 0x000fc60003f66070 */
[----:B------:R-:W-:Y:S01]  /*7340*/  ISETP.GE.U32.AND P6, PT, R34, 0x7fffff09, PT ;  /* 0x7fffff092200780c */ /* 0x000fe20003fc6070 */
[----:B------:R-:W-:Y:S01]  /*7350*/  LDGSTS.E [R24+0x14004], desc[UR16][R120.64], !P4 ;  /* 0x1400400078187fae */ /* 0x000fe2000e121850 */
[----:B------:R-:W1:Y:S01]  /*7360*/  LDC R17, c[0x0][0x230] ;  /* 0x00008c00ff117b82 */ /* 0x000e620000000800 */
[----:B------:R-:W-:Y:S02]  /*7370*/  ISETP.GE.U32.AND P4, PT, R28, 0x7fffff25, PT ;  /* 0x7fffff251c00780c */ /* 0x000fe40003f86070 */
[----:B------:R-:W-:Y:S01]  /*7380*/  LDGSTS.E [R24+0x14008], desc[UR16][R140.64], !P5 ;  /* 0x140080008c187fae */ /* 0x000fe2000e921850 */
[----:B-----5:R-:W-:-:S04]  /*7390*/  VIADD R29, R29, 0xffffff46 ;  /* 0xffffff461d1d7836 */ /* 0x020fc80000000000 */
[----:B------:R-:W5:Y:S03]  /*73a0*/  LDC R34, c[0x0][0x230] ;  /* 0x00008c00ff227b82 */ /* 0x000f660000000800 */
[----:B------:R4:W-:Y:S01]  /*73b0*/  LDGSTS.E [R24+0x1400c], desc[UR16][R132.64], !P6 ;  /* 0x1400c00084187fae */ /* 0x0009e2000f121850 */
[----:B------:R-:W-:-:S03]  /*73c0*/  ISETP.GE.U32.AND P6, PT, R29, 0x7fffff07, PT ;  /* 0x7fffff071d00780c */ /* 0x000fc60003fc6070 */
[----:B------:R-:W-:Y:S01]  /*73d0*/  LDGSTS.E [R23+0x10000], desc[UR16][R106.64], !P1 ;  /* 0x100000006a177fae */ /* 0x000fe2000c921850 */
[----:B------:R-:W2:Y:S01]  /*73e0*/  LDC R25, c[0x0][0x230] ;  /* 0x00008c00ff197b82 */ /* 0x000ea20000000800 */
[----:B------:R-:W-:Y:S01]  /*73f0*/  IMAD.WIDE R116, R5, 0x4, R116 ;  /* 0x0000000405747825 */ /* 0x000fe200078e0274 */
[----:B------:R-:W-:Y:S01]  /*7400*/  ISETP.GT.AND P1, PT, R8, 0xbf, PT ;  /* 0x000000bf0800780c */ /* 0x000fe20003f24270 */
[----:B------:R-:W-:Y:S04]  /*7410*/  LDGSTS.E [R23+0x10004], desc[UR16][R118.64], !P2 ;  /* 0x1000400076177fae */ /* 0x000fe8000d121850 */
[----:B------:R-:W-:Y:S01]  /*7420*/  LDGSTS.E [R23+0x10008], desc[UR16][R114.64], !P3 ;  /* 0x1000800072177fae */ /* 0x000fe2000d921850 */
[----:B-1----:R-:W-:Y:S01]  /*7430*/  VIADD R17, R17, 0xffffff47 ;  /* 0xffffff4711117836 */ /* 0x002fe20000000000 */
[----:B------:R-:W1:Y:S01]  /*7440*/  LDC R27, c[0x0][0x230] ;  /* 0x00008c00ff1b7b82 */ /* 0x000e620000000800 */
[----:B----4-:R-:W-:Y:S01]  /*7450*/  VIADD R24, R35, 0xffffff44 ;  /* 0xffffff4423187836 */ /* 0x010fe20000000000 */
[----:B------:R-:W-:Y:S02]  /*7460*/  LDGSTS.E [R23+0x1000c], desc[UR16][R94.64], !P4 ;  /* 0x1000c0005e177fae */ /* 0x000fe4000e121850 */
[----:B------:R-:W-:Y:S01]  /*7470*/  ISETP.GE.U32.AND P5, PT, R17, 0x7fffff08, PT ;  /* 0x7fffff081100780c */ /* 0x000fe20003fa6070 */
[----:B-----5:R-:W-:-:S03]  /*7480*/  VIADD R17, R34, 0xffffff45 ;  /* 0xffffff4522117836 */ /* 0x020fc60000000000 */
[----:B------:R-:W4:Y:S02]  /*7490*/  LDC R28, c[0x0][0x230] ;  /* 0x00008c00ff1c7b82 */ /* 0x000f240000000800 */
[----:B------:R-:W-:Y:S01]  /*74a0*/  ISETP.GE.U32.AND P4, PT, R17, 0x7fffff06, PT ;  /* 0x7fffff061100780c */ /* 0x000fe20003f86070 */
[----:B--2---:R-:W-:Y:S01]  /*74b0*/  VIADD R17, R25, 0xffffff63 ;  /* 0xffffff6319117836 */ /* 0x004fe20000000000 */
[----:B------:R-:W-:-:S04]  /*74c0*/  SEL R25, RZ, 0x4, P0 ;  /* 0x00000004ff197807 */ /* 0x000fc80000000000 */
[----:B------:R-:W2:Y:S01]  /*74d0*/  LDC R29, c[0x0][0x230] ;  /* 0x00008c00ff1d7b82 */ /* 0x000ea20000000800 */
[----:B------:R-:W-:Y:S01]  /*74e0*/  ISETP.GE.AND P0, PT, R0, R156, PT ;  /* 0x0000009c0000720c */ /* 0x000fe20003f06270 */
[----:B------:R-:W-:Y:S01]  /*74f0*/  LDGSTS.E [R23+0x14000], desc[UR16][R126.64], !P5 ;  /* 0x140000007e177fae */ /* 0x000fe2000e921850 */
[----:B------:R-:W-:Y:S01]  /*7500*/  ISETP.GE.U32.AND P5, PT, R24, 0x7fffff05, PT ;  /* 0x7fffff051800780c */ /* 0x000fe20003fa6070 */
[----:B---3--:R-:W-:Y:S01]  /*7510*/  VIADD R24, R26, 0xffffff62 ;  /* 0xffffff621a187836 */ /* 0x008fe20000000000 */
[----:B------:R-:W-:Y:S01]  /*7520*/  SEL R25, R25, RZ, P1 ;  /* 0x000000ff19197207 */ /* 0x000fe20000800000 */
[----:B------:R-:W3:Y:S02]  /*7530*/  LDL.LU R0, [R1+0xfc] ;  /* 0x0000fc0001007983 */ /* 0x000ee40000300800 */
[----:B------:R-:W5:Y:S01]  /*7540*/  LDC R34, c[0x0][0x230] ;  /* 0x00008c00ff227b82 */ /* 0x000f620000000800 */
[----:B------:R-:W-:Y:S01]  /*7550*/  ISETP.GE.U32.AND P2, PT, R24, 0x7fffff23, PT ;  /* 0x7fffff231800780c */ /* 0x000fe20003f46070 */
[----:B------:R-:W-:Y:S01]  /*7560*/  LDGSTS.E [R23+0x14004], desc[UR16][R124.64], !P6 ;  /* 0x140040007c177fae */ /* 0x000fe2000f121850 */
[----:B------:R-:W-:Y:S01]  /*7570*/  ISETP.GE.U32.AND P6, PT, R17, 0x7fffff24, PT ;  /* 0x7fffff241100780c */ /* 0x000fe20003fc6070 */
[----:B-1----:R-:W-:-:S02]  /*7580*/  VIADD R17, R27, 0xffffff61 ;  /* 0xffffff611b117836 */ /* 0x002fc40000000000 */
[----:B------:R-:W-:Y:S02]  /*7590*/  LDGSTS.E [R23+0x14008], desc[UR16][R110.64], !P4 ;  /* 0x140080006e177fae */ /* 0x000fe4000e121850 */
[----:B------:R-:W1:Y:S01]  /*75a0*/  LDC R35, c[0x0][0x230] ;  /* 0x00008c00ff237b82 */ /* 0x000e620000000800 */
[----:B------:R-:W-:Y:S01]  /*75b0*/  ISETP.GE.U32.AND P3, PT, R17, 0x7fffff22, PT ;  /* 0x7fffff221100780c */ /* 0x000fe20003f66070 */
[----:B----4-:R-:W-:Y:S01]  /*75c0*/  VIADD R17, R28, 0xffffff60 ;  /* 0xffffff601c117836 */ /* 0x010fe20000000000 */
[----:B------:R-:W-:Y:S01]  /*75d0*/  LDGSTS.E [R23+0x1400c], desc[UR16][R108.64], !P5 ;  /* 0x1400c0006c177fae */ /* 0x000fe2000e921850 */
[----:B------:R-:W-:-:S03]  /*75e0*/  IMAD.WIDE R112, R5, 0x4, R112 ;  /* 0x0000000405707825 */ /* 0x000fc600078e0270 */
[----:B------:R-:W-:Y:S01]  /*75f0*/  ISETP.GE.U32.AND P4, PT, R17, 0x7fffff21, PT ;  /* 0x7fffff211100780c */ /* 0x000fe20003f86070 */
[----:B--2---:R-:W-:Y:S01]  /*7600*/  VIADD R17, R29, 0xffffff43 ;  /* 0xffffff431d117836 */ /* 0x004fe20000000000 */
[----:B------:R-:W-:Y:S01]  /*7610*/  LDGSTS.E [R22+0x10000], desc[UR16][R116.64], !P6 ;  /* 0x1000000074167fae */ /* 0x000fe2000f121850 */
[----:B------:R-:W-:-:S03]  /*7620*/  IMAD.WIDE R30, R5, 0x4, R30 ;  /* 0x00000004051e7825 */ /* 0x000fc600078e021e */
[----:B------:R-:W-:Y:S01]  /*7630*/  LDGSTS.E [R22+0x10004], desc[UR16][R112.64], !P2 ;  /* 0x1000400070167fae */ /* 0x000fe2000d121850 */
[----:B------:R-:W-:Y:S01]  /*7640*/  ISETP.GE.U32.AND P2, PT, R17, 0x7fffff04, PT ;  /* 0x7fffff041100780c */ /* 0x000fe20003f46070 */
[----:B-----5:R-:W-:Y:S02]  /*7650*/  VIADD R24, R34, 0xffffff42 ;  /* 0xffffff4222187836 */ /* 0x020fe40000000000 */
[----:B------:R-:W-:Y:S01]  /*7660*/  LDGSTS.E [R22+0x10008], desc[UR16][R30.64], !P3 ;  /* 0x100080001e167fae */ /* 0x000fe2000d921850 */
[----:B------:R-:W-:Y:S02]  /*7670*/  VIADD R155, R155, 0xffffff40 ;  /* 0xffffff409b9b7836 */ /* 0x000fe40000000000 */
[----:B-1----:R-:W-:Y:S01]  /*7680*/  VIADD R17, R35, 0xffffff41 ;  /* 0xffffff4123117836 */ /* 0x002fe20000000000 */
[----:B------:R-:W-:Y:S02]  /*7690*/  ISETP.GE.U32.AND P3, PT, R24, 0x7fffff03, PT ;  /* 0x7fffff031800780c */ /* 0x000fe40003f66070 */
[----:B------:R-:W-:-:S02]  /*76a0*/  ISETP.GE.U32.AND P6, PT, R155, 0x7fffff01, PT ;  /* 0x7fffff019b00780c */ /* 0x000fc40003fc6070 */
[----:B------:R-:W-:Y:S02]  /*76b0*/  ISETP.GE.U32.AND P5, PT, R17, 0x7fffff02, PT ;  /* 0x7fffff021100780c */ /* 0x000fe40003fa6070 */
[----:B------:R-:W-:Y:S01]  /*76c0*/  ISETP.NE.U32.AND P1, PT, R25, RZ, PT ;  /* 0x000000ff1900720c */ /* 0x000fe20003f25070 */
[----:B------:R-:W-:-:S04]  /*76d0*/  IMAD.WIDE R104, R5, 0x4, R104 ;  /* 0x0000000405687825 */ /* 0x000fc800078e0268 */
[C---:B------:R-:W-:Y:S01]  /*76e0*/  IMAD.WIDE R100, R5.reuse, 0x4, R100 ;  /* 0x0000000405647825 */ /* 0x040fe200078e0264 */
[----:B------:R-:W-:Y:S03]  /*76f0*/  LDGSTS.E [R22+0x1000c], desc[UR16][R104.64], !P4 ;  /* 0x1000c00068167fae */ /* 0x000fe6000e121850 */
[C---:B------:R-:W-:Y:S01]  /*7700*/  IMAD.WIDE R102, R5.reuse, 0x4, R102 ;  /* 0x0000000405667825 */ /* 0x040fe200078e0266 */
[----:B------:R-:W-:Y:S03]  /*7710*/  LDGSTS.E [R22+0x14000], desc[UR16][R100.64], !P2 ;  /* 0x1400000064167fae */ /* 0x000fe6000d121850 */
[C---:B------:R-:W-:Y:S01]  /*7720*/  IMAD.WIDE R98, R5.reuse, 0x4, R98 ;  /* 0x0000000405627825 */ /* 0x040fe200078e0262 */
[----:B------:R-:W-:Y:S03]  /*7730*/  LDGSTS.E [R22+0x14004], desc[UR16][R102.64], !P3 ;  /* 0x1400400066167fae */ /* 0x000fe6000d921850 */
[----:B------:R-:W-:Y:S01]  /*7740*/  IMAD.WIDE R90, R5, 0x4, R90 ;  /* 0x00000004055a7825 */ /* 0x000fe200078e025a */
[----:B------:R-:W-:Y:S03]  /*7750*/  LDGSTS.E [R22+0x14008], desc[UR16][R98.64], !P5 ;  /* 0x1400800062167fae */ /* 0x000fe6000e921850 */
[C---:B------:R-:W-:Y:S01]  /*7760*/  IMAD.WIDE R96, R6.reuse, 0x4, R96 ;  /* 0x0000000406607825 */ /* 0x040fe200078e0260 */
[----:B------:R-:W-:Y:S03]  /*7770*/  LDGSTS.E [R22+0x1400c], desc[UR16][R90.64], !P6 ;  /* 0x1400c0005a167fae */ /* 0x000fe6000f121850 */
[C---:B------:R-:W-:Y:S01]  /*7780*/  IMAD.WIDE R92, R6.reuse, 0x4, R92 ;  /* 0x00000004065c7825 */ /* 0x040fe200078e025c */
[----:B------:R-:W0:Y:S03]  /*7790*/  LDGDEPBAR ;  /* 0x00000000000079af */ /* 0x000e260000000000 */
        /* <DEDUP_REMOVED lines=31> */
[----:B------:R1:W-:Y:S03]  /*7990*/  LDGSTS.E [R20+0x29d00], desc[UR16][R80.64], P1 ;  /* 0x29d0000050147fae */ /* 0x0003e60008921850 */
        /* <DEDUP_REMOVED lines=20> */
[C---:B-1----:R-:W-:Y:S01]  /*7ae0*/  IMAD.WIDE R20, R6.reuse, 0x4, R56 ;  /* 0x0000000406147825 */ /* 0x042fe200078e0238 */
[----:B------:R-:W-:Y:S03]  /*7af0*/  LDGSTS.E [R18+0x28b00], desc[UR16][R44.64], P1 ;  /* 0x28b000002c127fae */ /* 0x000fe60008921850 */
[C---:B------:R-:W-:Y:S01]  /*7b00*/  IMAD.WIDE R54, R6.reuse, 0x4, R54 ;  /* 0x0000000406367825 */ /* 0x040fe200078e0236 */
[----:B------:R1:W-:Y:S03]  /*7b10*/  LDGSTS.E [R18+0x28f00], desc[UR16][R40.64], P1 ;  /* 0x28f0000028127fae */ /* 0x0003e60008921850 */
[C---:B------:R-:W-:Y:S01]  /*7b20*/  IMAD.WIDE R50, R6.reuse, 0x4, R50 ;  /* 0x0000000406327825 */ /* 0x040fe200078e0232 */
[----:B------:R-:W-:Y:S03]  /*7b30*/  LDGSTS.E [R18+0x29300], desc[UR16][R20.64], P1 ;  /* 0x2930000014127fae */ /* 0x000fe60008921850 */
[----:B------:R-:W-:Y:S01]  /*7b40*/  IMAD.WIDE R42, R6, 0x4, R42 ;  /* 0x00000004062a7825 */ /* 0x000fe200078e022a */
[----:B------:R-:W-:Y:S04]  /*7b50*/  LDGSTS.E [R18+0x29700], desc[UR16][R54.64], P1 ;  /* 0x2970000036127fae */ /* 0x000fe80008921850 */
[----:B------:R-:W-:Y:S04]  /*7b60*/  LDGSTS.E [R18+0x29b00], desc[UR16][R50.64], P1 ;  /* 0x29b0000032127fae */ /* 0x000fe80008921850 */
[----:B------:R1:W-:Y:S01]  /*7b70*/  LDGSTS.E [R18+0x29f00], desc[UR16][R42.64], P1 ;  /* 0x29f000002a127fae */ /* 0x0003e20008921850 */
[----:B------:R-:W-:-:S03]  /*7b80*/  ISETP.GE.AND P1, PT, R8, 0x40, PT ;  /* 0x000000400800780c */ /* 0x000fc60003f26270 */
[----:B------:R-:W0:Y:S01]  /*7b90*/  LDGDEPBAR ;  /* 0x00000000000079af */ /* 0x000e220000000000 */
[----:B------:R-:W-:Y:S02]  /*7ba0*/  CS2R R56, SRZ ;  /* 0x0000000000387805 */ /* 0x000fe4000001ff00 */
[----:B--2---:R-:W-:Y:S02]  /*7bb0*/  CS2R R58, SRZ ;  /* 0x00000000003a7805 */ /* 0x004fe4000001ff00 */
[----:B------:R-:W-:Y:S02]  /*7bc0*/  CS2R R60, SRZ ;  /* 0x00000000003c7805 */ /* 0x000fe4000001ff00 */
[----:B----4-:R-:W-:Y:S02]  /*7bd0*/  CS2R R62, SRZ ;  /* 0x00000000003e7805 */ /* 0x010fe4000001ff00 */
[----:B------:R-:W-:Y:S02]  /*7be0*/  CS2R R64, SRZ ;  /* 0x0000000000407805 */ /* 0x000fe4000001ff00 */
[----:B-----5:R-:W-:-:S02]  /*7bf0*/  CS2R R66, SRZ ;  /* 0x0000000000427805 */ /* 0x020fc4000001ff00 */
[----:B------:R-:W-:Y:S02]  /*7c00*/  CS2R R68, SRZ ;  /* 0x0000000000447805 */ /* 0x000fe4000001ff00 */
[----:B------:R-:W-:Y:S02]  /*7c10*/  CS2R R70, SRZ ;  /* 0x0000000000467805 */ /* 0x000fe4000001ff00 */
[----:B------:R-:W-:Y:S02]  /*7c20*/  CS2R R72, SRZ ;  /* 0x0000000000487805 */ /* 0x000fe4000001ff00 */
[----:B------:R-:W-:Y:S02]  /*7c30*/  CS2R R74, SRZ ;  /* 0x00000000004a7805 */ /* 0x000fe4000001ff00 */
[----:B------:R-:W-:Y:S02]  /*7c40*/  CS2R R76, SRZ ;  /* 0x00000000004c7805 */ /* 0x000fe4000001ff00 */
[----:B------:R-:W-:-:S02]  /*7c50*/  CS2R R78, SRZ ;  /* 0x00000000004e7805 */ /* 0x000fc4000001ff00 */
        /* <DEDUP_REMOVED lines=10> */
[----:B-1----:R-:W-:Y:S02]  /*7d00*/  CS2R R40, SRZ ;  /* 0x0000000000287805 */ /* 0x002fe4000001ff00 */
[----:B------:R-:W-:-:S02]  /*7d10*/  CS2R R42, SRZ ;  /* 0x00000000002a7805 */ /* 0x000fc4000001ff00 */
[----:B------:R-:W-:Y:S02]  /*7d20*/  CS2R R44, SRZ ;  /* 0x00000000002c7805 */ /* 0x000fe4000001ff00 */
[----:B------:R-:W-:Y:S02]  /*7d30*/  CS2R R46, SRZ ;  /* 0x00000000002e7805 */ /* 0x000fe4000001ff00 */
[----:B------:R-:W-:Y:S02]  /*7d40*/  CS2R R48, SRZ ;  /* 0x0000000000307805 */ /* 0x000fe4000001ff00 */
[----:B------:R-:W-:Y:S02]  /*7d50*/  CS2R R50, SRZ ;  /* 0x0000000000327805 */ /* 0x000fe4000001ff00 */
[----:B------:R-:W-:Y:S02]  /*7d60*/  CS2R R52, SRZ ;  /* 0x0000000000347805 */ /* 0x000fe4000001ff00 */
[----:B------:R-:W-:Y:S01]  /*7d70*/  CS2R R54, SRZ ;  /* 0x0000000000367805 */ /* 0x000fe2000001ff00 */
[----:B---3--:R-:W-:-:S02]  /*7d80*/  VIADD R26, R0, 0x1 ;  /* 0x00000001001a7836 */ /* 0x008fc40000000000 */
[----:B------:R-:W-:-:S03]  /*7d90*/  VIADD R24, R0, 0x2 ;  /* 0x0000000200187836 */ /* 0x000fc60000000000 */
[-C--:B------:R-:W-:Y:S02]  /*7da0*/  ISETP.LT.AND P4, PT, R26, R157.reuse, !P0 ;  /* 0x0000009d1a00720c */ /* 0x080fe40004781270 */
[----:B------:R-:W-:Y:S02]  /*7db0*/  CS2R R26, SRZ ;  /* 0x00000000001a7805 */ /* 0x000fe4000001ff00 */
[----:B------:R-:W-:Y:S02]  /*7dc0*/  ISETP.LT.AND P2, PT, R24, R157, !P0 ;  /* 0x0000009d1800720c */ /* 0x000fe40004741270 */
[----:B------:R-:W-:Y:S01]  /*7dd0*/  CS2R R24, SRZ ;  /* 0x0000000000187805 */ /* 0x000fe2000001ff00 */
[----:B------:R-:W-:Y:S10]  /*7de0*/  @!P1 BRA `(.L_x_0) ;  /* 0x0000004c00109947 */ /* 0x000ff40003800000 */
[----:B------:R-:W-:Y:S01]  /*7df0*/  SHF.R.S32.HI R209, RZ, 0x1f, R9 ;  /* 0x0000001fffd17819 */ /* 0x000fe20000011409 */
[----:B------:R-:W2:Y:S01]  /*7e00*/  LDL.LU R201, [R1] ;  /* 0x0000000001c97983 */ /* 0x000ea20000300800 */
[C---:B------:R-:W-:Y:S02]  /*7e10*/  IADD3 R100, P3, R9.reuse, R15, RZ ;  /* 0x0000000f09647210 */ /* 0x040fe40007f7e0ff */
[C---:B------:R-:W-:Y:S01]  /*7e20*/  IADD3 R94, P5, R9.reuse, R14, RZ ;  /* 0x0000000e095e7210 */ /* 0x040fe20007fbe0ff */
[----:B------:R-:W3:Y:S01]  /*7e30*/  LDL.LU R199, [R1+0x18] ;  /* 0x0000180001c77983 */ /* 0x000ee20000300800 */
[C---:B------:R-:W-:Y:S02]  /*7e40*/  IADD3 R88, P6, R9.reuse, R13, RZ ;  /* 0x0000000d09587210 */ /* 0x040fe40007fde0ff */
[----:B------:R-:W-:Y:S01]  /*7e50*/  IADD3 R53, P1, R9, R12, RZ ;  /* 0x0000000c09357210 */ /* 0x000fe20007f3e0ff */
[----:B------:R-:W4:Y:S01]  /*7e60*/  LDL.LU R197, [R1+0x20] ;  /* 0x0000200001c57983 */ /* 0x000f220000300800 */
[----:B------:R-:W-:Y:S01]  /*7e70*/  LEA.HI.X.SX32 R106, R15, R209, 0x1, P3 ;  /* 0x000000d10f6a7211 */ /* 0x000fe200018f0eff */
[----:B------:R-:W-:Y:S01]  /*7e80*/  IMAD R205, R16, 0x3e, RZ ;  /* 0x0000003e10cd7824 */ /* 0x000fe200078e02ff */
[----:B------:R-:W-:Y:S01]  /*7e90*/  IADD3 R51, P3, R9, R11, RZ ;  /* 0x0000000b09337210 */ /* 0x000fe20007f7e0ff */
[----:B------:R-:W2:Y:S01]  /*7ea0*/  LDL.LU R195, [R1+0x24] ;  /* 0x0000240001c37983 */ /* 0x000ea20000300800 */
[-C--:B------:R-:W-:Y:S01]  /*7eb0*/  LEA.HI.X.SX32 R104, R14, R209.reuse, 0x1, P5 ;  /* 0x000000d10e687211 */ /* 0x080fe200028f0eff */
[----:B------:R-:W-:Y:S01]  /*7ec0*/  IMAD R207, R16, 0x3f, RZ ;  /* 0x0000003f10cf7824 */ /* 0x000fe200078e02ff */
[-C--:B------:R-:W-:Y:S01]  /*7ed0*/  LEA.HI.X.SX32 R102, R13, R209.reuse, 0x1, P6 ;  /* 0x000000d10d667211 */ /* 0x080fe200030f0eff */
[----:B------:R-:W2:Y:S01]  /*7ee0*/  LDL.LU R193, [R1+0x4] ;  /* 0x0000040001c17983 */ /* 0x000ea20000300800 */
[-C--:B------:R-:W-:Y:S01]  /*7ef0*/  LEA.HI.X.SX32 R98, R12, R209.reuse, 0x1, P1 ;  /* 0x000000d10c627211 */ /* 0x080fe200008f0eff */
[----:B------:R-:W-:Y:S01]  /*7f00*/  IMAD R203, R16, 0x3d, RZ ;  /* 0x0000003d10cb7824 */ /* 0x000fe200078e02ff */
[C---:B------:R-:W-:Y:S01]  /*7f10*/  IADD3 R50, P5, R9.reuse, R10, RZ ;  /* 0x0000000a09327210 */ /* 0x040fe20007fbe0ff */
[----:B------:R-:W4:Y:S01]  /*7f20*/  LDL.LU R191, [R1+0x28] ;  /* 0x0000280001bf7983 */ /* 0x000f220000300800 */
[C---:B------:R-:W-:Y:S01]  /*7f30*/  IADD3 R48, P6, R9.reuse, R224, RZ ;  /* 0x000000e009307210 */ /* 0x040fe20007fde0ff */
[----:B------:R-:W1:Y:S01]  /*7f40*/  LDC.64 R24, c[0x0][0x210] ;  /* 0x00008400ff187b82 */ /* 0x000e620000000a00 */
[----:B------:R-:W-:Y:S01]  /*7f50*/  IADD3 R46, P1, R9, R226, RZ ;  /* 0x000000e2092e7210 */ /* 0x000fe20007f3e0ff */
[----:B------:R-:W2:Y:S01]  /*7f60*/  LDL.LU R189, [R1+0x30] ;  /* 0x0000300001bd7983 */ /* 0x000ea20000300800 */
[----:B------:R-:W-:-:S02]  /*7f70*/  LEA.HI.X.SX32 R96, R11, R209, 0x1, P3 ;  /* 0x000000d10b607211 */ /* 0x000fc400018f0eff */
[C---:B------:R-:W-:Y:S01]  /*7f80*/  IADD3 R44, P3, R9.reuse, R227, RZ ;  /* 0x000000e3092c7210 */ /* 0x040fe20007f7e0ff */
[----:B------:R-:W2:Y:S01]  /*7f90*/  LDL.LU R187, [R1+0x34] ;  /* 0x0000340001bb7983 */ /* 0x000ea20000300800 */
[-C--:B------:R-:W-:Y:S02]  /*7fa0*/  LEA.HI.X.SX32 R92, R10, R209.reuse, 0x1, P5 ;  /* 0x000000d10a5c7211 */ /* 0x080fe400028f0eff */
[-C--:B------:R-:W-:Y:S01]  /*7fb0*/  LEA.HI.X.SX32 R90, R224, R209.reuse, 0x1, P6 ;  /* 0x000000d1e05a7211 */ /* 0x080fe200030f0eff */
[----:B------:R-:W2:Y:S01]  /*7fc0*/  LDL.LU R185, [R1+0x10] ;  /* 0x0000100001b97983 */ /* 0x000ea20000300800 */
[----:B------:R-:W-:Y:S01]  /*7fd0*/  LEA.HI.X.SX32 R55, R226, R209, 0x1, P1 ;  /* 0x000000d1e2377211 */ /* 0x000fe200008f0eff */
[----:B------:R-:W1:Y:S01]  /*7fe0*/  LDC.64 R10, c[0x0][0x218] ;  /* 0x00008600ff0a7b82 */ /* 0x000e620000000a00 */
[C---:B------:R-:W-:Y:S01]  /*7ff0*/  IADD3 R42, P5, R9.reuse, R228, RZ ;  /* 0x000000e4092a7210 */ /* 0x040fe20007fbe0ff */
[----:B------:R-:W2:Y:S01]  /*8000*/  LDL.LU R183, [R1+0x3c] ;  /* 0x00003c0001b77983 */ /* 0x000ea20000300800 */
[----:B------:R-:W-:-:S02]  /*8010*/  IADD3 R251, P6, R9, R229, RZ ;  /* 0x000000e509fb7210 */ /* 0x000fc40007fde0ff */
[----:B------:R-:W-:Y:S01]  /*8020*/  IADD3 R40, P1, R9, R230, RZ ;  /* 0x000000e609287210 */ /* 0x000fe20007f3e0ff */
[----:B------:R-:W-:Y:S01]  /*8030*/  STL [R1+0x10c], R157 ;  /* 0x00010c9d01007387 */ /* 0x000fe20000100800 */
[----:B------:R-:W-:Y:S02]  /*8040*/  LEA.HI.X.SX32 R54, R227, R209, 0x1, P3 ;  /* 0x000000d1e3367211 */ /* 0x000fe400018f0eff */
[----:B------:R-:W-:Y:S01]  /*8050*/  IADD3 R39, P3, R9, R231, RZ ;  /* 0x000000e709277210 */ /* 0x000fe20007f7e0ff */
[----:B------:R-:W-:Y:S01]  /*8060*/  STL [R1+0x108], R4 ;  /* 0x0001080401007387 */ /* 0x000fe20000100800 */
[-C--:B------:R-:W-:Y:S02]  /*8070*/  LEA.HI.X.SX32 R52, R228, R209.reuse, 0x1, P5 ;  /* 0x000000d1e4347211 */ /* 0x080fe400028f0eff */
[-C--:B------:R-:W-:Y:S01]  /*8080*/  LEA.HI.X.SX32 R252, R229, R209.reuse, 0x1, P6 ;  /* 0x000000d1e5fc7211 */ /* 0x080fe200030f0eff */
[----:B------:R-:W-:Y:S01]  /*8090*/  STL [R1+0x104], R3 ;  /* 0x0001040301007387 */ /* 0x000fe20000100800 */
[----:B------:R-:W-:-:S02]  /*80a0*/  LEA.HI.X.SX32 R49, R230, R209, 0x1, P1 ;  /* 0x000000d1e6317211 */ /* 0x000fc400008f0eff */
[C---:B------:R-:W-:Y:S01]  /*80b0*/  IADD3 R38, P5, R9.reuse, R232, RZ ;  /* 0x000000e809267210 */ /* 0x040fe20007fbe0ff */
[----:B------:R-:W-:Y:S01]  /*80c0*/  STL [R1+0x100], R2 ;  /* 0x0001000201007387 */ /* 0x000fe20000100800 */
[C---:B------:R-:W-:Y:S02]  /*80d0*/  IADD3 R37, P6, R9.reuse, R233, RZ ;  /* 0x000000e909257210 */ /* 0x040fe40007fde0ff */
[----:B------:R-:W-:Y:S01]  /*80e0*/  IADD3 R36, P1, R9, R234, RZ ;  /* 0x000000ea09247210 */ /* 0x000fe20007f3e0ff */
[----:B------:R1:W-:Y:S01]  /*80f0*/  STL [R1+0xfc], R0 ;  /* 0x0000fc0001007387 */ /* 0x0003e20000100800 */
[----:B------:R-:W-:Y:S02]  /*8100*/  LEA.HI.X.SX32 R47, R231, R209, 0x1, P3 ;  /* 0x000000d1e72f7211 */ /* 0x000fe400018f0eff */
[----:B------:R-:W-:Y:S02]  /*8110*/  IADD3 R22, P3, R9, R235, RZ ;  /* 0x000000eb09167210 */ /* 0x000fe40007f7e0ff */
[----:B------:R-:W-:-:S02]  /*8120*/  LEA.HI.X.SX32 R45, R232, R209, 0x1, P5 ;  /* 0x000000d1e82d7211 */ /* 0x000fc400028f0eff */
[-C--:B------:R-:W-:Y:S02]  /*8130*/  LEA.HI.X.SX32 R43, R233, R209.reuse, 0x1, P6 ;  /* 0x000000d1e92b7211 */ /* 0x080fe400030f0eff */
[----:B------:R-:W-:Y:S02]  /*8140*/  LEA.HI.X.SX32 R234, R234, R209, 0x1, P1 ;  /* 0x000000d1eaea7211 */ /* 0x000fe400008f0eff */
[C---:B------:R-:W-:Y:S02]  /*8150*/  IADD3 R20, P5, R9.reuse, R236, RZ ;  /* 0x000000ec09147210 */ /* 0x040fe40007fbe0ff */
[C---:B------:R-:W-:Y:S02]  /*8160*/  IADD3 R18, P6, R9.reuse, R237, RZ ;  /* 0x000000ed09127210 */ /* 0x040fe40007fde0ff */
[----:B------:R-:W-:Y:S02]  /*8170*/  IADD3 R232, P1, R9, R238, RZ ;  /* 0x000000ee09e87210 */ /* 0x000fe40007f3e0ff */
[----:B------:R-:W-:-:S02]  /*8180*/  LEA.HI.X.SX32 R41, R235, R209, 0x1, P3 ;  /* 0x000000d1eb297211 */ /* 0x000fc400018f0eff */
[----:B------:R-:W-:Y:S02]  /*8190*/  IADD3 R230, P3, R9, R239, RZ ;  /* 0x000000ef09e67210 */ /* 0x000fe40007f7e0ff */
[-C--:B------:R-:W-:Y:S02]  /*81a0*/  LEA.HI.X.SX32 R236, R236, R209.reuse, 0x1, P5 ;  /* 0x000000d1ecec7211 */ /* 0x080fe400028f0eff */
[-C--:B------:R-:W-:Y:S02]  /*81b0*/  LEA.HI.X.SX32 R235, R237, R209.reuse, 0x1, P6 ;  /* 0x000000d1edeb7211 */ /* 0x080fe400030f0eff */
[----:B------:R-:W-:Y:S02]  /*81c0*/  LEA.HI.X.SX32 R233, R238, R209, 0x1, P1 ;  /* 0x000000d1eee97211 */ /* 0x000fe400008f0eff */
[C---:B------:R-:W-:Y:S02]  /*81d0*/  IADD3 R228, P5, R9.reuse, R240, RZ ;  /* 0x000000f009e47210 */ /* 0x040fe40007fbe0ff */
[----:B------:R-:W-:-:S02]  /*81e0*/  IADD3 R226, P6, R9, R241, RZ ;  /* 0x000000f109e27210 */ /* 0x000fc40007fde0ff */
[----:B------:R-:W-:Y:S02]  /*81f0*/  IADD3 R224, P1, R9, R242, RZ ;  /* 0x000000f209e07210 */ /* 0x000fe40007f3e0ff */
[----:B------:R-:W-:Y:S02]  /*8200*/  LEA.HI.X.SX32 R231, R239, R209, 0x1, P3 ;  /* 0x000000d1efe77211 */ /* 0x000fe400018f0eff */
[----:B------:R-:W-:Y:S02]  /*8210*/  IADD3 R222, P3, R9, R243, RZ ;  /* 0x000000f309de7210 */ /* 0x000fe40007f7e0ff */
[-C--:B------:R-:W-:Y:S02]  /*8220*/  LEA.HI.X.SX32 R229, R240, R209.reuse, 0x1, P5 ;  /* 0x000000d1f0e57211 */ /* 0x080fe400028f0eff */
[-C--:B------:R-:W-:Y:S02]  /*8230*/  LEA.HI.X.SX32 R227, R241, R209.reuse, 0x1, P6 ;  /* 0x000000d1f1e37211 */ /* 0x080fe400030f0eff */
[----:B------:R-:W-:-:S02]  /*8240*/  LEA.HI.X.SX32 R225, R242, R209, 0x1, P1 ;  /* 0x000000d1f2e17211 */ /* 0x000fc400008f0eff */
[C---:B------:R-:W-:Y:S02]  /*8250*/  IADD3 R220, P5, R9.reuse, R244, RZ ;  /* 0x000000f409dc7210 */ /* 0x040fe40007fbe0ff */
[C---:B------:R-:W-:Y:S02]  /*8260*/  IADD3 R218, P6, R9.reuse, R245, RZ ;  /* 0x000000f509da7210 */ /* 0x040fe40007fde0ff */
[----:B------:R-:W-:Y:S02]  /*8270*/  IADD3 R216, P1, R9, R246, RZ ;  /* 0x000000f609d87210 */ /* 0x000fe40007f3e0ff */
        /* <DEDUP_REMOVED lines=9> */
[----:B------:R-:W-:Y:S02]  /*8310*/  SHF.R.S32.HI R9, RZ, 0x1f, R7 ;  /* 0x0000001fff097819 */ /* 0x000fe40000011407 */
[C---:B------:R-:W-:Y:S02]  /*8320*/  IADD3 R153, P3, R7.reuse, R16, RZ ;  /* 0x0000001007997210 */ /* 0x040fe40007f7e0ff */
[----:B------:R-:W-:Y:S02]  /*8330*/  LEA.HI.X.SX32 R213, R248, R209, 0x1, P5 ;  /* 0x000000d1f8d57211 */ /* 0x000fe400028f0eff */
[----:B-1----:R-:W-:Y:S01]  /*8340*/  LEA.HI.X.SX32 R0, R16, R9, 0x1, P3 ;  /* 0x0000000910007211 */ /* 0x002fe200018f0eff */
[----:B------:R-:W-:Y:S01]  /*8350*/  STL [R1+0x110], R153 ;  /* 0x0001109901007387 */ /* 0x000fe20000100800 */
[C---:B------:R-:W-:Y:S02]  /*8360*/  IADD3 R204, P3, R7.reuse, R205, RZ ;  /* 0x000000cd07cc7210 */ /* 0x040fe40007f7e0ff */
[----:B------:R-:W-:Y:S01]  /*8370*/  IADD3 R206, P5, R7, R207, RZ ;  /* 0x000000cf07ce7210 */ /* 0x000fe20007fbe0ff */
[----:B------:R1:W-:Y:S01]  /*8380*/  STL [R1+0x114], R0 ;  /* 0x0001140001007387 */ /* 0x0003e20000100800 */
[----:B------:R-:W-:-:S02]  /*8390*/  LEA.HI.X.SX32 R205, R205, R9, 0x1, P3 ;  /* 0x00000009cdcd7211 */ /* 0x000fc400018f0eff */
[----:B------:R-:W-:Y:S01]  /*83a0*/  LEA.HI.X.SX32 R207, R207, R9, 0x1, P5 ;  /* 0x00000009cfcf7211 */ /* 0x000fe200028f0eff */
[----:B------:R-:W2:Y:S01]  /*83b0*/  LDL.LU R181, [R1+0x40] ;  /* 0x0000400001b57983 */ /* 0x000ea20000300800 */
[-C--:B------:R-:W-:Y:S02]  /*83c0*/  LEA.HI.X.SX32 R211, R249, R209.reuse, 0x1, P6 ;  /* 0x000000d1f9d37211 */ /* 0x080fe400030f0eff */
[----:B------:R-:W-:Y:S01]  /*83d0*/  LEA.HI.X.SX32 R209, R250, R209, 0x1, P1 ;  /* 0x000000d1fad17211 */ /* 0x000fe200008f0eff */
[----:B------:R-:W2:Y:S01]  /*83e0*/  LDL.LU R179, [R1+0x44] ;  /* 0x0000440001b37983 */ /* 0x000ea20000300800 */
[----:B------:R-:W-:-:S03]  /*83f0*/  IADD3 R202, P1, R7, R203, RZ ;  /* 0x000000cb07ca7210 */ /* 0x000fc60007f3e0ff */
[----:B------:R-:W2:Y:S04]  /*8400*/  LDL.LU R177, [R1+0x1c] ;  /* 0x00001c0001b17983 */ /* 0x000ea80000300800 */
        /* <DEDUP_REMOVED lines=21> */
[----:B------:R-:W2:Y:S01]  /*8560*/  LDL.LU R158, [R1+0xa0] ;  /* 0x0000a000019e7983 */ /* 0x000ea20000300800 */
[----:B---3--:R-:W-:-:S04]  /*8570*/  IADD3 R198, P3, R7, R199, RZ ;  /* 0x000000c707c67210 */ /* 0x008fc80007f7e0ff */
[----:B------:R-:W-:Y:S02]  /*8580*/  LEA.HI.X.SX32 R199, R199, R9, 0x1, P3 ;  /* 0x00000009c7c77211 */ /* 0x000fe400018f0eff */
[----:B----4-:R-:W-:-:S04]  /*8590*/  IADD3 R190, P3, R7, R191, RZ ;  /* 0x000000bf07be7210 */ /* 0x010fc80007f7e0ff */
[----:B------:R-:W-:Y:S02]  /*85a0*/  LEA.HI.X.SX32 R191, R191, R9, 0x1, P3 ;  /* 0x00000009bfbf7211 */ /* 0x000fe400018f0eff */
[----:B--2---:R-:W-:-:S04]  /*85b0*/  IADD3 R182, P3, R7, R183, RZ ;  /* 0x000000b707b67210 */ /* 0x004fc80007f7e0ff */
[----:B------:R-:W-:Y:S02]  /*85c0*/  LEA.HI.X.SX32 R183, R183, R9, 0x1, P3 ;  /* 0x00000009b7b77211 */ /* 0x000fe400018f0eff */
[----:B------:R-:W-:-:S04]  /*85d0*/  IADD3 R196, P5, R7, R197, RZ ;  /* 0x000000c507c47210 */ /* 0x000fc80007fbe0ff */
        /* <DEDUP_REMOVED lines=9> */
[----:B------:R-:W2:Y:S01]  /*8670*/  LDL.LU R159, [R1+0xa8] ;  /* 0x0000a800019f7983 */ /* 0x000ea20000300800 */
        /* <DEDUP_REMOVED lines=8> */
[----:B------:R-:W3:Y:S01]  /*8700*/  LDL.LU R149, [R1+0x78] ;  /* 0x0000780001957983 */ /* 0x000ee20000300800 */
[----:B------:R-:W-:Y:S02]  /*8710*/  IADD3 R200, P6, R7, R201, RZ ;  /* 0x000000c907c87210 */ /* 0x000fe40007fde0ff */
[-C--:B------:R-:W-:Y:S02]  /*8720*/  LEA.HI.X.SX32 R203, R203, R9.reuse, 0x1, P1 ;  /* 0x00000009cbcb7211 */ /* 0x080fe400008f0eff */
[----:B------:R-:W-:Y:S02]  /*8730*/  LEA.HI.X.SX32 R201, R201, R9, 0x1, P6 ;  /* 0x00000009c9c97211 */ /* 0x000fe400030f0eff */
[C---:B------:R-:W-:Y:S02]  /*8740*/  IADD3 R194, P1, R7.reuse, R195, RZ ;  /* 0x000000c307c27210 */ /* 0x040fe40007f3e0ff */
[----:B------:R-:W-:-:S02]  /*8750*/  IADD3 R192, P6, R7, R193, RZ ;  /* 0x000000c107c07210 */ /* 0x000fc40007fde0ff */
[-C--:B------:R-:W-:Y:S02]  /*8760*/  LEA.HI.X.SX32 R195, R195, R9.reuse, 0x1, P1 ;  /* 0x00000009c3c37211 */ /* 0x080fe400008f0eff */
[----:B------:R-:W-:Y:S02]  /*8770*/  LEA.HI.X.SX32 R193, R193, R9, 0x1, P6 ;  /* 0x00000009c1c17211 */ /* 0x000fe400030f0eff */
[C---:B------:R-:W-:Y:S02]  /*8780*/  IADD3 R186, P1, R7.reuse, R187, RZ ;  /* 0x000000bb07ba7210 */ /* 0x040fe40007f3e0ff */
[----:B------:R-:W-:Y:S02]  /*8790*/  IADD3 R184, P6, R7, R185, RZ ;  /* 0x000000b907b87210 */ /* 0x000fe40007fde0ff */
[-C--:B------:R-:W-:Y:S02]  /*87a0*/  LEA.HI.X.SX32 R187, R187, R9.reuse, 0x1, P1 ;  /* 0x00000009bbbb7211 */ /* 0x080fe400008f0eff */
[----:B------:R-:W-:-:S02]  /*87b0*/  LEA.HI.X.SX32 R185, R185, R9, 0x1, P6 ;  /* 0x00000009b9b97211 */ /* 0x000fc400030f0eff */
[C---:B------:R-:W-:Y:S02]  /*87c0*/  IADD3 R178, P1, R7.reuse, R179, RZ ;  /* 0x000000b307b27210 */ /* 0x040fe40007f3e0ff */
        /* <DEDUP_REMOVED lines=12> */
[C---:B------:R-:W-:Y:S02]  /*8890*/  IADD3 R19, P6, R7.reuse, R134, RZ ;  /* 0x0000008607137210 */ /* 0x040fe40007fde0ff */
[C---:B------:R-:W-:Y:S02]  /*88a0*/  IADD3 R21, P3, R7.reuse, R138, RZ ;  /* 0x0000008a07157210 */ /* 0x040fe40007f7e0ff */
[-C--:B------:R-:W-:Y:S02]  /*88b0*/  LEA.HI.X.SX32 R16, R128, R9.reuse, 0x1, P1 ;  /* 0x0000000980107211 */ /* 0x080fe400008f0eff */
[----:B------:R-:W-:Y:S02]  /*88c0*/  IADD3 R23, P5, R7, R154, RZ ;  /* 0x0000009a07177210 */ /* 0x000fe40007fbe0ff */
[----:B------:R-:W-:-:S02]  /*88d0*/  LEA.HI.X.SX32 R108, R134, R9, 0x1, P6 ;  /* 0x00000009866c7211 */ /* 0x000fc400030f0eff */
[----:B------:R-:W4:Y:S01]  /*88e0*/  LDL.LU R134, [R1+0xac] ;  /* 0x0000ac0001867983 */ /* 0x000f220000300800 */
[C---:B------:R-:W-:Y:S02]  /*88f0*/  IADD3 R89, P1, R7.reuse, R129, RZ ;  /* 0x0000008107597210 */ /* 0x040fe40007f3e0ff */
[-C--:B------:R-:W-:Y:S02]  /*8900*/  LEA.HI.X.SX32 R110, R138, R9.reuse, 0x1, P3 ;  /* 0x000000098a6e7211 */ /* 0x080fe400018f0eff */
[----:B------:R-:W4:Y:S01]  /*8910*/  LDL.LU R138, [R1+0xb0] ;  /* 0x0000b000018a7983 */ /* 0x000f220000300800 */
[C---:B------:R-:W-:Y:S02]  /*8920*/  IADD3 R91, P3, R7.reuse, R142, RZ ;  /* 0x0000008e075b7210 */ /* 0x040fe40007f7e0ff */
[----:B------:R-:W-:Y:S02]  /*8930*/  LEA.HI.X.SX32 R112, R154, R9, 0x1, P5 ;  /* 0x000000099a707211 */ /* 0x000fe400028f0eff */
[----:B------:R-:W4:Y:S01]  /*8940*/  LDL.LU R154, [R1+0xb4] ;  /* 0x0000b400019a7983 */ /* 0x000f220000300800 */
[----:B------:R-:W-:-:S02]  /*8950*/  IADD3 R93, P5, R7, R143, RZ ;  /* 0x0000008f075d7210 */ /* 0x000fc40007fbe0ff */
[-C--:B------:R-:W-:Y:S01]  /*8960*/  LEA.HI.X.SX32 R114, R129, R9.reuse, 0x1, P1 ;  /* 0x0000000981727211 */ /* 0x080fe200008f0eff */
[----:B------:R-:W4:Y:S01]  /*8970*/  LDL.LU R146, [R1+0x84] ;  /* 0x0000840001927983 */ /* 0x000f220000300800 */
[C---:B------:R-:W-:Y:S02]  /*8980*/  IADD3 R95, P1, R7.reuse, R148, RZ ;  /* 0x00000094075f7210 */ /* 0x040fe40007f3e0ff */
[----:B------:R-:W-:Y:S02]  /*8990*/  LEA.HI.X.SX32 R116, R142, R9, 0x1, P3 ;  /* 0x000000098e747211 */ /* 0x000fe400018f0eff */
[----:B------:R-:W-:Y:S01]  /*89a0*/  IADD3 R97, P3, R7, R139, RZ ;  /* 0x0000008b07617210 */ /* 0x000fe20007f7e0ff */
[----:B------:R-:W4:Y:S01]  /*89b0*/  LDL.LU R142, [R1+0xb8] ;  /* 0x0000b800018e7983 */ /* 0x000f220000300800 */
[-C--:B------:R-:W-:Y:S02]  /*89c0*/  LEA.HI.X.SX32 R118, R143, R9.reuse, 0x1, P5 ;  /* 0x000000098f767211 */ /* 0x080fe400028f0eff */
[----:B------:R-:W-:Y:S01]  /*89d0*/  IADD3 R99, P5, R7, R152, RZ ;  /* 0x0000009807637210 */ /* 0x000fe20007fbe0ff */
[----:B------:R-:W4:Y:S01]  /*89e0*/  LDL.LU R144, [R1+0xbc] ;  /* 0x0000bc0001907983 */ /* 0x000f220000300800 */
[----:B------:R-:W-:-:S02]  /*89f0*/  LEA.HI.X.SX32 R120, R148, R9, 0x1, P1 ;  /* 0x0000000994787211 */ /* 0x000fc400008f0eff */
[----:B------:R-:W-:Y:S01]  /*8a00*/  IADD3 R101, P1, R7, R135, RZ ;  /* 0x0000008707657210 */ /* 0x000fe20007f3e0ff */
[----:B------:R-:W4:Y:S01]  /*8a10*/  LDL.LU R129, [R1+0xc4] ;  /* 0x0000c40001817983 */ /* 0x000f220000300800 */
[-C--:B------:R-:W-:Y:S02]  /*8a20*/  LEA.HI.X.SX32 R122, R139, R9.reuse, 0x1, P3 ;  /* 0x000000098b7a7211 */ /* 0x080fe400018f0eff */
[----:B------:R-:W-:Y:S01]  /*8a30*/  IADD3 R103, P3, R7, R158, RZ ;  /* 0x0000009e07677210 */ /* 0x000fe20007f7e0ff */
[----:B------:R-:W4:Y:S01]  /*8a40*/  LDL.LU R148, [R1+0xc8] ;  /* 0x0000c80001947983 */ /* 0x000f220000300800 */
[-C--:B------:R-:W-:Y:S02]  /*8a50*/  LEA.HI.X.SX32 R124, R152, R9.reuse, 0x1, P5 ;  /* 0x00000009987c7211 */ /* 0x080fe400028f0eff */
[-C--:B------:R-:W-:Y:S01]  /*8a60*/  LEA.HI.X.SX32 R126, R135, R9.reuse, 0x1, P1 ;  /* 0x00000009877e7211 */ /* 0x080fe200008f0eff */
[----:B------:R-:W4:Y:S01]  /*8a70*/  LDL.LU R152, [R1+0xcc] ;  /* 0x0000cc0001987983 */ /* 0x000f220000300800 */
[----:B------:R-:W-:-:S03]  /*8a80*/  LEA.HI.X.SX32 R128, R158, R9, 0x1, P3 ;  /* 0x000000099e807211 */ /* 0x000fc600018f0eff */
[----:B------:R-:W4:Y:S04]  /*8a90*/  LDL.LU R135, [R1+0xd0] ;  /* 0x0000d00001877983 */ /* 0x000f280000300800 */
[----:B------:R-:W4:Y:S01]  /*8aa0*/  LDL.LU R158, [R1+0xd4] ;  /* 0x0000d400019e7983 */ /* 0x000f220000300800 */
[----:B--2---:R-:W-:-:S04]  /*8ab0*/  IADD3 R105, P5, R7, R159, RZ ;  /* 0x0000009f07697210 */ /* 0x004fc80007fbe0ff */
[----:B------:R-:W-:Y:S02]  /*8ac0*/  LEA.HI.X.SX32 R130, R159, R9, 0x1, P5 ;  /* 0x000000099f827211 */ /* 0x000fe400028f0eff */
[----:B------:R-:W2:Y:S04]  /*8ad0*/  LDL.LU R159, [R1+0xa4] ;  /* 0x0000a400019f7983 */ /* 0x000ea80000300800 */
[----:B------:R-:W2:Y:S04]  /*8ae0*/  LDL.LU R139, [R1+0xd8] ;  /* 0x0000d800018b7983 */ /* 0x000ea80000300800 */
[----:B------:R-:W2:Y:S04]  /*8af0*/  LDL.LU R151, [R1+0xdc] ;  /* 0x0000dc0001977983 */ /* 0x000ea80000300800 */
[----:B------:R-:W2:Y:S04]  /*8b00*/  LDL.LU R143, [R1+0xe0] ;  /* 0x0000e000018f7983 */ /* 0x000ea80000300800 */
[----:B------:R-:W2:Y:S01]  /*8b10*/  LDL.LU R145, [R1+0xe4] ;  /* 0x0000e40001917983 */ /* 0x000ea20000300800 */
[----:B---3--:R-:W-:-:S03]  /*8b20*/  IADD3 R107, P1, R7, R149, RZ ;  /* 0x00000095076b7210 */ /* 0x008fc60007f3e0ff */
[----:B------:R-:W3:Y:S01]  /*8b30*/  LDL.LU R147, [R1+0xe8] ;  /* 0x0000e80001937983 */ /* 0x000ee20000300800 */
[----:B------:R-:W-:-:S03]  /*8b40*/  LEA.HI.X.SX32 R132, R149, R9, 0x1, P1 ;  /* 0x0000000995847211 */ /* 0x000fc600008f0eff */
[----:B------:R-:W3:Y:S01]  /*8b50*/  LDL.LU R149, [R1+0xec] ;  /* 0x0000ec0001957983 */ /* 0x000ee20000300800 */
[C---:B------:R-:W-:Y:S01]  /*8b60*/  SHF.L.U64.HI R237, R100.reuse, 0x2, R106 ;  /* 0x0000000264ed7819 */ /* 0x040fe2000001026a */
[----:B------:R-:W-:Y:S01]  /*8b70*/  IMAD.SHL.U32 R106, R100, 0x4, RZ ;  /* 0x00000004646a7824 */ /* 0x000fe200078e00ff */
[C---:B------:R-:W-:Y:S01]  /*8b80*/  SHF.L.U64.HI R100, R94.reuse, 0x2, R104 ;  /* 0x000000025e647819 */ /* 0x040fe20000010268 */
[----:B------:R-:W-:Y:S01]  /*8b90*/  IMAD.SHL.U32 R94, R94, 0x4, RZ ;  /* 0x000000045e5e7824 */ /* 0x000fe200078e00ff */
[----:B------:R-:W-:Y:S02]  /*8ba0*/  SHF.L.U64.HI R102, R88, 0x2, R102 ;  /* 0x0000000258667819 */ /* 0x000fe40000010266 */
[----:B------:R-:W-:Y:S02]  /*8bb0*/  SHF.L.U64.HI R96, R51, 0x2, R96 ;  /* 0x0000000233607819 */ /* 0x000fe40000010260 */
[C---:B----4-:R-:W-:Y:S02]  /*8bc0*/  IADD3 R109, P3, R7.reuse, R134, RZ ;  /* 0x00000086076d7210 */ /* 0x050fe40007f7e0ff */
[----:B------:R-:W-:-:S02]  /*8bd0*/  IADD3 R111, P5, R7, R138, RZ ;  /* 0x0000008a076f7210 */ /* 0x000fc40007fbe0ff */
[-C--:B------:R-:W-:Y:S02]  /*8be0*/  LEA.HI.X.SX32 R134, R134, R9.reuse, 0x1, P3 ;  /* 0x0000000986867211 */ /* 0x080fe400018f0eff */
[-C--:B------:R-:W-:Y:S02]  /*8bf0*/  LEA.HI.X.SX32 R136, R138, R9.reuse, 0x1, P5 ;  /* 0x000000098a887211 */ /* 0x080fe400028f0eff */
[C---:B------:R-:W-:Y:S02]  /*8c00*/  IADD3 R113, P1, R7.reuse, R154, RZ ;  /* 0x0000009a07717210 */ /* 0x040fe40007f3e0ff */
[C---:B------:R-:W-:Y:S02]  /*8c10*/  IADD3 R115, P3, R7.reuse, R146, RZ ;  /* 0x0000009207737210 */ /* 0x040fe40007f7e0ff */
[-C--:B------:R-:W-:Y:S02]  /*8c20*/  LEA.HI.X.SX32 R138, R154, R9.reuse, 0x1, P1 ;  /* 0x000000099a8a7211 */ /* 0x080fe400008f0eff */
[----:B------:R-:W-:Y:S01]  /*8c30*/  IADD3 R117, P5, R7, R142, RZ ;  /* 0x0000008e07757210 */ /* 0x000fe20007fbe0ff */
[----:B------:R-:W4:Y:S01]  /*8c40*/  LDL.LU R154, [R1+0xf0] ;  /* 0x0000f000019a7983 */ /* 0x000f220000300800 */
[----:B------:R-:W-:-:S02]  /*8c50*/  LEA.HI.X.SX32 R140, R146, R9, 0x1, P3 ;  /* 0x00000009928c7211 */ /* 0x000fc400018f0eff */
[C---:B------:R-:W-:Y:S01]  /*8c60*/  IADD3 R119, P1, R7.reuse, R144, RZ ;  /* 0x0000009007777210 */ /* 0x040fe20007f3e0ff */
[----:B------:R-:W4:Y:S01]  /*8c70*/  LDL.LU R4, [R1+0xc0] ;  /* 0x0000c00001047983 */ /* 0x000f220000300800 */
[----:B------:R-:W-:Y:S02]  /*8c80*/  LEA.HI.X.SX32 R142, R142, R9, 0x1, P5 ;  /* 0x000000098e8e7211 */ /* 0x000fe400028f0eff */
[C---:B------:R-:W-:Y:S01]  /*8c90*/  IADD3 R121, P3, R7.reuse, R129, RZ ;  /* 0x0000008107797210 */ /* 0x040fe20007f7e0ff */
[----:B------:R-:W4:Y:S01]  /*8ca0*/  LDL.LU R3, [R1+0xf4] ;  /* 0x0000f40001037983 */ /* 0x000f220000300800 */
[----:B------:R-:W-:-:S03]  /*8cb0*/  IADD3 R123, P5, R7, R148, RZ ;  /* 0x00000094077b7210 */ /* 0x000fc60007fbe0ff */
[----:B------:R-:W4:Y:S01]  /*8cc0*/  LDL.LU R2, [R1+0xf8] ;  /* 0x0000f80001027983 */ /* 0x000f220000300800 */
[-C--:B------:R-:W-:Y:S02]  /*8cd0*/  LEA.HI.X.SX32 R144, R144, R9.reuse, 0x1, P1 ;  /* 0x0000000990907211 */ /* 0x080fe400008f0eff */
[----:B------:R-:W-:Y:S02]  /*8ce0*/  IADD3 R125, P1, R7, R152, RZ ;  /* 0x00000098077d7210 */ /* 0x000fe40007f3e0ff */
[-C--:B------:R-:W-:Y:S02]  /*8cf0*/  LEA.HI.X.SX32 R146, R129, R9.reuse, 0x1, P3 ;  /* 0x0000000981927211 */ /* 0x080fe400018f0eff */
[----:B------:R-:W-:Y:S02]  /*8d00*/  LEA.HI.X.SX32 R148, R148, R9, 0x1, P5 ;  /* 0x0000000994947211 */ /* 0x000fe400028f0eff */
[C---:B------:R-:W-:Y:S02]  /*8d10*/  IADD3 R127, P3, R7.reuse, R135, RZ ;  /* 0x00000087077f7210 */ /* 0x040fe40007f7e0ff */
[----:B------:R-:W-:-:S02]  /*8d20*/  IADD3 R129, P5, R7, R158, RZ ;  /* 0x0000009e07817210 */ /* 0x000fc40007fbe0ff */
[-C--:B------:R-:W-:Y:S02]  /*8d30*/  LEA.HI.X.SX32 R150, R152, R9.reuse, 0x1, P1 ;  /* 0x0000000998967211 */ /* 0x080fe400008f0eff */
[-C--:B------:R-:W-:Y:S02]  /*8d40*/  LEA.HI.X.SX32 R152, R135, R9.reuse, 0x1, P3 ;  /* 0x0000000987987211 */ /* 0x080fe400018f0eff */
[----:B------:R-:W-:Y:S02]  /*8d50*/  LEA.HI.X.SX32 R158, R158, R9, 0x1, P5 ;  /* 0x000000099e9e7211 */ /* 0x000fe400028f0eff */
[----:B------:R-:W-:Y:S01]  /*8d60*/  SHF.L.U64.HI R90, R48, 0x2, R90 ;  /* 0x00000002305a7819 */ /* 0x000fe2000001025a */
[----:B------:R-:W-:Y:S01]  /*8d70*/  IMAD.SHL.U32 R239, R22, 0x4, RZ ;  /* 0x0000000416ef7824 */ /* 0x000fe200078e00ff */
[----:B------:R-:W-:Y:S01]  /*8d80*/  SHF.L.U64.HI R242, R36, 0x2, R234 ;  /* 0x0000000224f27819 */ /* 0x000fe200000102ea */
[----:B------:R-:W-:Y:S01]  /*8d90*/  IMAD.SHL.U32 R234, R18, 0x4, RZ ;  /* 0x0000000412ea7824 */ /* 0x000fe200078e00ff */
[----:B------:R-:W-:-:S02]  /*8da0*/  SHF.L.U64.HI R240, R22, 0x2, R41 ;  /* 0x0000000216f07819 */ /* 0x000fc40000010229 */
[----:B------:R-:W-:Y:S02]  /*8db0*/  SHF.L.U64.HI R235, R18, 0x2, R235 ;  /* 0x0000000212eb7819 */ /* 0x000fe400000102eb */
[----:B------:R-:W-:Y:S02]  /*8dc0*/  SHF.L.U64.HI R18, R19, 0x2, R108 ;  /* 0x0000000213127819 */ /* 0x000fe4000001026c */
[----:B------:R-:W-:Y:S02]  /*8dd0*/  SHF.L.U64.HI R22, R23, 0x2, R112 ;  /* 0x0000000217167819 */ /* 0x000fe40000010270 */
[----:B------:R-:W-:Y:S02]  /*8de0*/  SHF.L.U64.HI R108, R109, 0x2, R134 ;  /* 0x000000026d6c7819 */ /* 0x000fe40000010286 */
[----:B------:R-:W-:Y:S02]  /*8df0*/  SHF.L.U64.HI R112, R113, 0x2, R138 ;  /* 0x0000000271707819 */ /* 0x000fe4000001028a */
[----:B--2---:R-:W-:-:S02]  /*8e00*/  IADD3 R131, P1, R7, R159, RZ ;  /* 0x0000009f07837210 */ /* 0x004fc40007f3e0ff */
[C---:B------:R-:W-:Y:S02]  /*8e10*/  IADD3 R133, P3, R7.reuse, R139, RZ ;  /* 0x0000008b07857210 */ /* 0x040fe40007f7e0ff */
[----:B------:R-:W-:Y:S02]  /*8e20*/  IADD3 R135, P5, R7, R151, RZ ;  /* 0x0000009707877210 */ /* 0x000fe40007fbe0ff */
[-C--:B------:R-:W-:Y:S02]  /*8e30*/  LEA.HI.X.SX32 R159, R159, R9.reuse, 0x1, P1 ;  /* 0x000000099f9f7211 */ /* 0x080fe400008f0eff */
[----:B------:R-:W-:Y:S02]  /*8e40*/  LEA.HI.X.SX32 R12, R151, R9, 0x1, P5 ;  /* 0x00000009970c7211 */ /* 0x000fe400028f0eff */
[----:B------:R-:W-:Y:S02]  /*8e50*/  IADD3 R137, P1, R7, R143, RZ ;  /* 0x0000008f07897210 */ /* 0x000fe40007f3e0ff */
[----:B------:R-:W-:-:S02]  /*8e60*/  LEA.HI.X.SX32 R238, R139, R9, 0x1, P3 ;  /* 0x000000098bee7211 */ /* 0x000fc400018f0eff */
[----:B------:R-:W-:Y:S01]  /*8e70*/  IADD3 R139, P3, R7, R145, RZ ;  /* 0x00000091078b7210 */ /* 0x000fe20007f7e0ff */
[----:B------:R2:W-:Y:S01]  /*8e80*/  STL [R1+0x50], R12 ;  /* 0x0000500c01007387 */ /* 0x0005e20000100800 */
[----:B-1----:R-:W-:-:S05]  /*8e90*/  LEA.HI.X.SX32 R0, R143, R9, 0x1, P1 ;  /* 0x000000098f007211 */ /* 0x002fca00008f0eff */
[----:B------:R-:W-:Y:S01]  /*8ea0*/  STL [R1+0x54], R0 ;  /* 0x0000540001007387 */ /* 0x000fe20000100800 */
[----:B--2---:R-:W-:-:S05]  /*8eb0*/  LEA.HI.X.SX32 R12, R145, R9, 0x1, P3 ;  /* 0x00000009910c7211 */ /* 0x004fca00018f0eff */
[----:B------:R-:W-:Y:S04]  /*8ec0*/  STL [R1+0x5c], R12 ;  /* 0x00005c0c01007387 */ /* 0x000fe80000100800 */
[----:B------:R-:W-:Y:S04]  /*8ed0*/  STL [R1+0x4c], R237 ;  /* 0x00004ced01007387 */ /* 0x000fe80000100800 */
[----:B------:R-:W-:Y:S04]  /*8ee0*/  STL [R1+0x48], R106 ;  /* 0x0000486a01007387 */ /* 0x000fe80000100800 */
[----:B------:R1:W-:Y:S04]  /*8ef0*/  STL [R1+0x44], R100 ;  /* 0x0000446401007387 */ /* 0x0003e80000100800 */
[----:B------:R2:W-:Y:S01]  /*8f00*/  STL [R1+0x40], R94 ;  /* 0x0000405e01007387 */ /* 0x0005e20000100800 */
[----:B-1----:R-:W-:-:S02]  /*8f10*/  IMAD.SHL.U32 R100, R88, 0x4, RZ ;  /* 0x0000000458647824 */ /* 0x002fc400078e00ff */
[C---:B------:R-:W-:Y:S01]  /*8f20*/  IMAD.SHL.U32 R88, R53.reuse, 0x4, RZ ;  /* 0x0000000435587824 */ /* 0x040fe200078e00ff */
[----:B--2---:R-:W-:Y:S01]  /*8f30*/  SHF.L.U64.HI R94, R53, 0x2, R98 ;  /* 0x00000002355e7819 */ /* 0x004fe20000010262 */
[----:B------:R-:W-:Y:S04]  /*8f40*/  STL [R1+0x3c], R102 ;  /* 0x00003c6601007387 */ /* 0x000fe80000100800 */
[----:B------:R-:W-:Y:S04]  /*8f50*/  STL [R1+0x38], R100 ;  /* 0x0000386401007387 */ /* 0x000fe80000100800 */
[----:B------:R1:W-:Y:S04]  /*8f60*/  STL [R1+0x34], R94 ;  /* 0x0000345e01007387 */ /* 0x0003e80000100800 */
[----:B------:R2:W-:Y:S01]  /*8f70*/  STL [R1+0x30], R88 ;  /* 0x0000305801007387 */ /* 0x0005e20000100800 */
[----:B-1----:R-:W-:-:S03]  /*8f80*/  IMAD.SHL.U32 R94, R51, 0x4, RZ ;  /* 0x00000004335e7824 */ /* 0x002fc600078e00ff */
[----:B------:R-:W-:Y:S01]  /*8f90*/  STL [R1+0x2c], R96 ;  /* 0x00002c6001007387 */ /* 0x000fe20000100800 */
[C---:B--2---:R-:W-:Y:S01]  /*8fa0*/  SHF.L.U64.HI R88, R50.reuse, 0x2, R92 ;  /* 0x0000000232587819 */ /* 0x044fe2000001025c */
[----:B------:R-:W-:Y:S02]  /*8fb0*/  IMAD.SHL.U32 R92, R50, 0x4, RZ ;  /* 0x00000004325c7824 */ /* 0x000fe400078e00ff */
[----:B------:R-:W-:Y:S04]  /*8fc0*/  STL [R1+0x28], R94 ;  /* 0x0000285e01007387 */ /* 0x000fe80000100800 */
[----:B------:R1:W-:Y:S04]  /*8fd0*/  STL [R1+0x24], R88 ;  /* 0x0000245801007387 */ /* 0x0003e80000100800 */
[----:B------:R2:W-:Y:S01]  /*8fe0*/  STL [R1+0x20], R92 ;  /* 0x0000205c01007387 */ /* 0x0005e20000100800 */
[----:B-1----:R-:W-:-:S03]  /*8ff0*/  IMAD.SHL.U32 R88, R48, 0x4, RZ ;  /* 0x0000000430587824 */ /* 0x002fc600078e00ff */
[----:B------:R1:W-:Y:S01]  /*9000*/  STL [R1+0x1c], R90 ;  /* 0x00001c5a01007387 */ /* 0x0003e20000100800 */
[----:B--2---:R-:W-:-:S03]  /*9010*/  SHF.L.U64.HI R92, R46, 0x2, R55 ;  /* 0x000000022e5c7819 */ /* 0x004fc60000010237 */
[----:B------:R2:W-:Y:S01]  /*9020*/  STL [R1+0x18], R88 ;  /* 0x0000185801007387 */ /* 0x0005e20000100800 */
[----:B-1----:R-:W-:-:S03]  /*9030*/  IMAD.SHL.U32 R90, R46, 0x4, RZ ;  /* 0x000000042e5a7824 */ /* 0x002fc600078e00ff */
[----:B------:R1:W-:Y:S01]  /*9040*/  STL [R1+0x14], R92 ;  /* 0x0000145c01007387 */ /* 0x0003e20000100800 */
[----:B--2---:R-:W-:-:S03]  /*9050*/  SHF.L.U64.HI R88, R44, 0x2, R54 ;  /* 0x000000022c587819 */ /* 0x004fc60000010236 */
[----:B------:R2:W-:Y:S01]  /*9060*/  STL [R1+0x10], R90 ;  /* 0x0000105a01007387 */ /* 0x0005e20000100800 */
[C---:B---3--:R-:W-:Y:S02]  /*9070*/  IADD3 R141, P5, R7.reuse, R147, RZ ;  /* 0x00000093078d7210 */ /* 0x048fe40007fbe0ff */
[----:B------:R-:W-:Y:S01]  /*9080*/  IADD3 R143, P1, R7, R149, RZ ;  /* 0x00000095078f7210 */ /* 0x000fe20007f3e0ff */
[----:B------:R3:W-:Y:S01]  /*9090*/  STL [R1+0xc], R88 ;  /* 0x00000c5801007387 */ /* 0x0007e20000100800 */
[----:B-1----:R-:W-:Y:S01]  /*90a0*/  IMAD.SHL.U32 R92, R44, 0x4, RZ ;  /* 0x000000042c5c7824 */ /* 0x002fe200078e00ff */
[----:B--2---:R-:W-:-:S04]  /*90b0*/  SHF.L.U64.HI R90, R42, 0x2, R52 ;  /* 0x000000022a5a7819 */ /* 0x004fc80000010234 */
[----:B------:R-:W-:Y:S01]  /*90c0*/  STL [R1+0x8], R92 ;  /* 0x0000085c01007387 */ /* 0x000fe20000100800 */
[----:B---3--:R-:W-:Y:S01]  /*90d0*/  IMAD.SHL.U32 R88, R42, 0x4, RZ ;  /* 0x000000042a587824 */ /* 0x008fe200078e00ff */
[-C--:B------:R-:W-:Y:S02]  /*90e0*/  LEA.HI.X.SX32 R0, R147, R9.reuse, 0x1, P5 ;  /* 0x0000000993007211 */ /* 0x080fe400028f0eff */
[----:B------:R1:W-:Y:S01]  /*90f0*/  STL [R1+0x4], R90 ;  /* 0x0000045a01007387 */ /* 0x0003e20000100800 */
[----:B------:R-:W-:Y:S02]  /*9100*/  LEA.HI.X.SX32 R153, R149, R9, 0x1, P1 ;  /* 0x0000000995997211 */ /* 0x000fe400008f0eff */
[C---:B------:R-:W-:Y:S01]  /*9110*/  SHF.L.U64.HI R237, R20.reuse, 0x2, R236 ;  /* 0x0000000214ed7819 */ /* 0x040fe200000102ec */
[----:B------:R2:W-:Y:S01]  /*9120*/  STL [R1], R88 ;  /* 0x0000005801007387 */ /* 0x0005e20000100800 */
[----:B------:R-:W-:Y:S01]  /*9130*/  IMAD.SHL.U32 R236, R20, 0x4, RZ ;  /* 0x0000000414ec7824 */ /* 0x000fe200078e00ff */
[----:B------:R-:W-:-:S02]  /*9140*/  SHF.L.U64.HI R20, R21, 0x2, R110 ;  /* 0x0000000215147819 */ /* 0x000fc4000001026e */
[----:B------:R-:W-:Y:S01]  /*9150*/  SHF.L.U64.HI R110, R111, 0x2, R136 ;  /* 0x000000026f6e7819 */ /* 0x000fe20000010288 */
[----:B------:R-:W3:Y:S01]  /*9160*/  LDL R134, [R1+0x50] ;  /* 0x0000500001867983 */ /* 0x000ee20000100800 */
[----:B-1----:R-:W-:Y:S02]  /*9170*/  SHF.L.U64.HI R90, R91, 0x2, R116 ;  /* 0x000000025b5a7819 */ /* 0x002fe40000010274 */
[----:B------:R-:W-:Y:S01]  /*9180*/  SHF.L.U64.HI R116, R117, 0x2, R142 ;  /* 0x0000000275747819 */ /* 0x000fe2000001028e */
[----:B------:R-:W3:Y:S01]  /*9190*/  LDL R136, [R1+0x54] ;  /* 0x0000540001887983 */ /* 0x000ee20000100800 */
[----:B--2---:R-:W-:Y:S02]  /*91a0*/  SHF.L.U64.HI R88, R89, 0x2, R114 ;  /* 0x0000000259587819 */ /* 0x004fe40000010272 */
[----:B------:R-:W-:Y:S01]  /*91b0*/  SHF.L.U64.HI R114, R115, 0x2, R140 ;  /* 0x0000000273727819 */ /* 0x000fe2000001028c */
[----:B------:R-:W2:Y:S01]  /*91c0*/  LDL R138, [R1+0x5c] ;  /* 0x00005c00018a7983 */ /* 0x000ea20000100800 */
[----:B------:R-:W-:-:S02]  /*91d0*/  SHF.L.U64.HI R140, R141, 0x2, R0 ;  /* 0x000000028d8c7819 */ /* 0x000fc40000010200 */
[----:B------:R-:W-:Y:S01]  /*91e0*/  SHF.L.U64.HI R142, R143, 0x2, R153 ;  /* 0x000000028f8e7819 */ /* 0x000fe20000010299 */
[----:B------:R-:W3:Y:S04]  /*91f0*/  LDL.LU R0, [R1+0x114] ;  /* 0x0001140001007983 */ /* 0x000ee80000300800 */
[----:B------:R-:W3:Y:S01]  /*9200*/  LDL.LU R153, [R1+0x110] ;  /* 0x0001100001997983 */ /* 0x000ee20000300800 */
[C---:B----4-:R-:W-:Y:S02]  /*9210*/  IADD3 R145, P3, R7.reuse, R154, RZ ;  /* 0x0000009a07917210 */ /* 0x050fe40007f7e0ff */
[C---:B------:R-:W-:Y:S02]  /*9220*/  IADD3 R147, P5, R7.reuse, R4, RZ ;  /* 0x0000000407937210 */ /* 0x040fe40007fbe0ff */
[----:B------:R-:W-:-:S02]  /*9230*/  IADD3 R149, P1, R7, R3, RZ ;  /* 0x0000000307957210 */ /* 0x000fc40007f3e0ff */
[-C--:B------:R-:W-:Y:S02]  /*9240*/  LEA.HI.X.SX32 R157, R154, R9.reuse, 0x1, P3 ;  /* 0x000000099a9d7211 */ /* 0x080fe400018f0eff */
[----:B------:R-:W-:Y:S02]  /*9250*/  IADD3 R151, P3, R7, R2, RZ ;  /* 0x0000000207977210 */ /* 0x000fe40007f7e0ff */
[-C--:B------:R-:W-:Y:S02]  /*9260*/  LEA.HI.X.SX32 R4, R4, R9.reuse, 0x1, P5 ;  /* 0x0000000904047211 */ /* 0x080fe400028f0eff */
[-C--:B------:R-:W-:Y:S02]  /*9270*/  LEA.HI.X.SX32 R3, R3, R9.reuse, 0x1, P1 ;  /* 0x0000000903037211 */ /* 0x080fe400008f0eff */
[----:B------:R-:W-:Y:S02]  /*9280*/  LEA.HI.X.SX32 R2, R2, R9, 0x1, P3 ;  /* 0x0000000902027211 */ /* 0x000fe400018f0eff */
[----:B------:R-:W-:-:S02]  /*9290*/  SHF.L.U64.HI R92, R93, 0x2, R118 ;  /* 0x000000025d5c7819 */ /* 0x000fc40000010276 */
[----:B------:R-:W-:Y:S02]  /*92a0*/  SHF.L.U64.HI R94, R95, 0x2, R120 ;  /* 0x000000025f5e7819 */ /* 0x000fe40000010278 */
[----:B------:R-:W-:Y:S02]  /*92b0*/  SHF.L.U64.HI R118, R119, 0x2, R144 ;  /* 0x0000000277767819 */ /* 0x000fe40000010290 */
[----:B------:R-:W-:Y:S02]  /*92c0*/  SHF.L.U64.HI R96, R97, 0x2, R122 ;  /* 0x0000000261607819 */ /* 0x000fe4000001027a */
[----:B------:R-:W-:Y:S02]  /*92d0*/  SHF.L.U64.HI R120, R121, 0x2, R146 ;  /* 0x0000000279787819 */ /* 0x000fe40000010292 */
[----:B------:R-:W-:Y:S02]  /*92e0*/  SHF.L.U64.HI R144, R145, 0x2, R157 ;  /* 0x0000000291907819 */ /* 0x000fe4000001029d */
[----:B------:R-:W-:Y:S01]  /*92f0*/  SHF.L.U64.HI R98, R99, 0x2, R124 ;  /* 0x0000000263627819 */ /* 0x000fe2000001027c */
[----:B------:R1:W5:Y:S01]  /*9300*/  LDL.LU R157, [R1+0x10c] ;  /* 0x00010c00019d7983 */ /* 0x0003620000300800 */
[----:B------:R-:W-:-:S02]  /*9310*/  SHF.L.U64.HI R122, R123, 0x2, R148 ;  /* 0x000000027b7a7819 */ /* 0x000fc40000010294 */
[----:B------:R-:W-:Y:S02]  /*9320*/  SHF.L.U64.HI R146, R147, 0x2, R4 ;  /* 0x0000000293927819 */ /* 0x000fe40000010204 */
[----:B------:R-:W-:Y:S01]  /*9330*/  SHF.L.U64.HI R100, R101, 0x2, R126 ;  /* 0x0000000265647819 */ /* 0x000fe2000001027e */
[----:B------:R1:W5:Y:S01]  /*9340*/  LDL.LU R4, [R1+0x108] ;  /* 0x0001080001047983 */ /* 0x0003620000300800 */
[----:B------:R-:W-:Y:S02]  /*9350*/  SHF.L.U64.HI R124, R125, 0x2, R150 ;  /* 0x000000027d7c7819 */ /* 0x000fe40000010296 */
[----:B------:R-:W-:Y:S02]  /*9360*/  SHF.L.U64.HI R148, R149, 0x2, R3 ;  /* 0x0000000295947819 */ /* 0x000fe40000010203 */
[----:B------:R-:W-:Y:S01]  /*9370*/  SHF.L.U64.HI R126, R127, 0x2, R152 ;  /* 0x000000027f7e7819 */ /* 0x000fe20000010298 */
[----:B------:R1:W5:Y:S01]  /*9380*/  LDL.LU R3, [R1+0x104] ;  /* 0x0001040001037983 */ /* 0x0003620000300800 */
[----:B------:R-:W-:-:S03]  /*9390*/  SHF.L.U64.HI R150, R151, 0x2, R2 ;  /* 0x0000000297967819 */ /* 0x000fc60000010202 */
[----:B------:R1:W5:Y:S01]  /*93a0*/  LDL.LU R2, [R1+0x100] ;  /* 0x0001000001027983 */ /* 0x0003620000300800 */
[----:B---3--:R-:W-:-:S03]  /*93b0*/  SHF.L.U64.HI R152, R153, 0x2, R0 ;  /* 0x0000000299987819 */ /* 0x008fc60000010200 */
[----:B------:R1:W5:Y:S01]  /*93c0*/  LDL.LU R0, [R1+0xfc] ;  /* 0x0000fc0001007983 */ /* 0x0003620000300800 */
[----:B------:R-:W-:Y:S02]  /*93d0*/  SHF.R.S32.HI R154, RZ, 0x1f, R6 ;  /* 0x0000001fff9a7819 */ /* 0x000fe40000011406 */
[----:B------:R-:W-:Y:S02]  /*93e0*/  SHF.R.S32.HI R27, RZ, 0x1f, R8 ;  /* 0x0000001fff1b7819 */ /* 0x000fe40000011408 */
[----:B------:R-:W-:Y:S01]  /*93f0*/  SHF.R.S32.HI R12, RZ, 0x1f, R5 ;  /* 0x0000001fff0c7819 */ /* 0x000fe20000011405 */
[----:B------:R-:W-:Y:S01]  /*9400*/  IMAD R29, R154, 0xc, RZ ;  /* 0x0000000c9a1d7824 */ /* 0x000fe200078e02ff */
[----:B------:R-:W-:Y:S01]  /*9410*/  LEA.HI R154, R27, R8, RZ, 0x6 ;  /* 0x000000081b9a7211 */ /* 0x000fe200078f30ff */
[----:B------:R-:W-:Y:S01]  /*9420*/  IMAD.WIDE.U32 R10, R6, 0xc, R10 ;  /* 0x0000000c060a7825 */ /* 0x000fe200078e000a */
[----:B------:R-:W-:Y:S02]  /*9430*/  SHF.L.U64.HI R102, R103, 0x2, R128 ;  /* 0x0000000267667819 */ /* 0x000fe40000010280 */
[----:B------:R-:W-:Y:S01]  /*9440*/  SHF.L.U64.HI R104, R105, 0x2, R130 ;  /* 0x0000000269687819 */ /* 0x000fe20000010282 */
[----:B------:R-:W-:Y:S01]  /*9450*/  IMAD R31, R12, 0xc, RZ ;  /* 0x0000000c0c1f7824 */ /* 0x000fe200078e02ff */
[----:B------:R-:W-:Y:S01]  /*9460*/  SHF.L.U64.HI R128, R129, 0x2, R158 ;  /* 0x0000000281807819 */ /* 0x000fe2000001029e */
[----:B------:R-:W-:Y:S01]  /*9470*/  IMAD.WIDE.U32 R24, R5, 0xc, R24 ;  /* 0x0000000c05187825 */ /* 0x000fe200078e0018 */
[----:B------:R-:W-:-:S02]  /*9480*/  SHF.L.U64.HI R130, R131, 0x2, R159 ;  /* 0x0000000283827819 */ /* 0x000fc4000001029f */
[----:B------:R-:W-:Y:S02]  /*9490*/  SHF.R.S32.HI R158, RZ, 0x1f, R5 ;  /* 0x0000001fff9e7819 */ /* 0x000fe40000011405 */
[----:B------:R-:W-:Y:S02]  /*94a0*/  SHF.R.S32.HI R154, RZ, 0x6, R154 ;  /* 0x00000006ff9a7819 */ /* 0x000fe4000001149a */
[----:B------:R-:W-:Y:S01]  /*94b0*/  SHF.R.S32.HI R159, RZ, 0x1f, R6 ;  /* 0x0000001fff9f7819 */ /* 0x000fe20000011406 */
[----:B------:R-:W-:Y:S01]  /*94c0*/  IMAD.MOV.U32 R12, RZ, RZ, R10 ;  /* 0x000000ffff0c7224 */ /* 0x000fe200078e000a */
[----:B------:R-:W-:Y:S01]  /*94d0*/  SHF.L.U64.HI R7, R7, 0x2, R9 ;  /* 0x0000000207077819 */ /* 0x000fe20000010209 */
[----:B------:R-:W-:Y:S01]  /*94e0*/  IMAD.IADD R11, R11, 0x1, R29 ;  /* 0x000000010b0b7824 */ /* 0x000fe200078e021d */
[----:B------:R-:W-:Y:S01]  /*94f0*/  SHF.L.U64.HI R106, R107, 0x2, R132 ;  /* 0x000000026b6a7819 */ /* 0x000fe20000010284 */
[----:B------:R-:W-:Y:S01]  /*9500*/  IMAD.IADD R8, R25, 0x1, R31 ;  /* 0x0000000119087824 */ /* 0x000fe200078e021f */
[----:B------:R-:W-:Y:S01]  /*9510*/  SHF.L.U64.HI R252, R251, 0x2, R252 ;  /* 0x00000002fbfc7819 */ /* 0x000fe200000102fc */
[----:B------:R-:W-:Y:S01]  /*9520*/  IMAD.MOV.U32 R9, RZ, RZ, R24 ;  /* 0x000000ffff097224 */ /* 0x000fe200078e0018 */
[C---:B------:R-:W-:Y:S01]  /*9530*/  SHF.L.U64.HI R250, R40.reuse, 0x2, R49 ;  /* 0x0000000228fa7819 */ /* 0x040fe20000010231 */
[----:B------:R-:W-:Y:S01]  /*9540*/  IMAD.MOV.U32 R10, RZ, RZ, R155 ;  /* 0x000000ffff0a7224 */ /* 0x000fe200078e009b */
[C---:B------:R-:W-:Y:S01]  /*9550*/  SHF.L.U64.HI R248, R39.reuse, 0x2, R47 ;  /* 0x0000000227f87819 */ /* 0x040fe2000001022f */
[----:B------:R-:W-:Y:S01]  /*9560*/  IMAD.SHL.U32 R249, R40, 0x4, RZ ;  /* 0x0000000428f97824 */ /* 0x000fe200078e00ff */
[C---:B------:R-:W-:Y:S01]  /*9570*/  SHF.L.U64.HI R246, R38.reuse, 0x2, R45 ;  /* 0x0000000226f67819 */ /* 0x040fe2000001022d */
[----:B------:R-:W-:Y:S01]  /*9580*/  IMAD.SHL.U32 R247, R39, 0x4, RZ ;  /* 0x0000000427f77824 */ /* 0x000fe200078e00ff */
[C---:B------:R-:W-:Y:S01]  /*9590*/  SHF.L.U64.HI R244, R37.reuse, 0x2, R43 ;  /* 0x0000000225f47819 */ /* 0x040fe2000001022b */
[----:B------:R-:W-:Y:S01]  /*95a0*/  IMAD.SHL.U32 R245, R38, 0x4, RZ ;  /* 0x0000000426f57824 */ /* 0x000fe200078e00ff */
[----:B------:R-:W-:Y:S01]  /*95b0*/  SHF.L.U64.HI R233, R232, 0x2, R233 ;  /* 0x00000002e8e97819 */ /* 0x000fe200000102e9 */
[----:B------:R-:W-:Y:S01]  /*95c0*/  IMAD.SHL.U32 R243, R37, 0x4, RZ ;  /* 0x0000000425f37824 */ /* 0x000fe200078e00ff */
[----:B------:R-:W-:Y:S01]  /*95d0*/  SHF.L.U64.HI R231, R230, 0x2, R231 ;  /* 0x00000002e6e77819 */ /* 0x000fe200000102e7 */
[----:B------:R-:W-:Y:S01]  /*95e0*/  IMAD.SHL.U32 R241, R36, 0x4, RZ ;  /* 0x0000000424f17824 */ /* 0x000fe200078e00ff */
[----:B------:R-:W-:Y:S01]  /*95f0*/  SHF.L.U64.HI R229, R228, 0x2, R229 ;  /* 0x00000002e4e57819 */ /* 0x000fe200000102e5 */
[----:B------:R-:W-:Y:S01]  /*9600*/  IMAD.MOV.U32 R155, RZ, RZ, RZ ;  /* 0x000000ffff9b7224 */ /* 0x000fe200078e00ff */
[----:B------:R-:W-:-:S02]  /*9610*/  SHF.L.U64.HI R227, R226, 0x2, R227 ;  /* 0x00000002e2e37819 */ /* 0x000fc400000102e3 */
[----:B------:R-:W-:Y:S02]  /*9620*/  CS2R R56, SRZ ;  /* 0x0000000000387805 */ /* 0x000fe4000001ff00 */
[----:B------:R-:W-:Y:S02]  /*9630*/  SHF.L.U64.HI R225, R224, 0x2, R225 ;  /* 0x00000002e0e17819 */ /* 0x000fe400000102e1 */
[----:B------:R-:W-:Y:S02]  /*9640*/  CS2R R58, SRZ ;  /* 0x00000000003a7805 */ /* 0x000fe4000001ff00 */
[----:B------:R-:W-:Y:S02]  /*9650*/  SHF.L.U64.HI R223, R222, 0x2, R223 ;  /* 0x00000002dedf7819 */ /* 0x000fe400000102df */
[----:B------:R-:W-:Y:S02]  /*9660*/  CS2R R60, SRZ ;  /* 0x00000000003c7805 */ /* 0x000fe4000001ff00 */
        /* <DEDUP_REMOVED lines=38> */
[----:B------:R-:W-:Y:S01]  /*98d0*/  SHF.L.U64.HI R183, R182, 0x2, R183 ;  /* 0x00000002b6b77819 */ /* 0x000fe200000102b7 */
[----:B------:R-:W-:Y:S01]  /*98e0*/  IMAD.SHL.U32 R251, R251, 0x4, RZ ;  /* 0x00000004fbfb7824 */ /* 0x000fe200078e00ff */
        /* <DEDUP_REMOVED lines=34> */
[----:B--2---:R-:W-:Y:S01]  /*9b10*/  SHF.L.U64.HI R138, R139, 0x2, R138 ;  /* 0x000000028b8a7819 */ /* 0x004fe2000001028a */
[----:B------:R-:W-:Y:S01]  /*9b20*/  IMAD.SHL.U32 R198, R198, 0x4, RZ ;  /* 0x00000004c6c67824 */ /* 0x000fe200078e00ff */
[----:B------:R-:W-:Y:S01]  /*9b30*/  SHF.L.U64.HI R158, R5, 0x2, R158 ;  /* 0x00000002059e7819 */ /* 0x000fe2000001029e */
[----:B------:R-:W-:Y:S01]  /*9b40*/  IMAD.SHL.U32 R196, R196, 0x4, RZ ;  /* 0x00000004c4c47824 */ /* 0x000fe200078e00ff */
[----:B------:R-:W-:Y:S01]  /*9b50*/  SHF.L.U64.HI R159, R6, 0x2, R159 ;  /* 0x00000002069f7819 */ /* 0x000fe2000001029f */
[----:B------:R-:W-:Y:S01]  /*9b60*/  IMAD.SHL.U32 R194, R194, 0x4, RZ ;  /* 0x00000004c2c27824 */ /* 0x000fe200078e00ff */
[----:B------:R-:W-:Y:S01]  /*9b70*/  CS2R R36, SRZ ;  /* 0x0000000000247805 */ /* 0x000fe2000001ff00 */
        /* <DEDUP_REMOVED lines=18> */
[----:B------:R-:W-:-:S02]  /*9ca0*/  IMAD.SHL.U32 R174, R174, 0x4, RZ ;  /* 0x00000004aeae7824 */ /* 0x000fc400078e00ff */
[----:B------:R-:W-:Y:S02]  /*9cb0*/  IMAD.SHL.U32 R172, R172, 0x4, RZ ;  /* 0x00000004acac7824 */ /* 0x000fe400078e00ff */
[----:B------:R-:W-:Y:S02]  /*9cc0*/  IMAD.SHL.U32 R170, R170, 0x4, RZ ;  /* 0x00000004aaaa7824 */ /* 0x000fe400078e00ff */
[----:B------:R-:W-:Y:S02]  /*9cd0*/  IMAD.SHL.U32 R168, R168, 0x4, RZ ;  /* 0x00000004a8a87824 */ /* 0x000fe400078e00ff */
[----:B------:R-:W-:Y:S02]  /*9ce0*/  IMAD.SHL.U32 R166, R166, 0x4, RZ ;  /* 0x00000004a6a67824 */ /* 0x000fe400078e00ff */
[----:B------:R-:W-:Y:S02]  /*9cf0*/  IMAD.SHL.U32 R164, R164, 0x4, RZ ;  /* 0x00000004a4a47824 */ /* 0x000fe400078e00ff */
        /* <DEDUP_REMOVED lines=41> */
[----:B------:R-:W-:Y:S01]  /*9f90*/  VIADD R158, R154, 0xfffffffd ;  /* 0xfffffffd9a9e7836 */ /* 0x000fe20000000000 */
[----:B------:R-:W-:Y:S01]  /*9fa0*/  UMOV UR10, 0x2 ;  /* 0x00000002000a7882 */ /* 0x000fe20000000000 */
[----:B-1----:R-:W-:-:S05]  /*9fb0*/  UMOV UR9, 0xffffffff ;  /* 0xffffffff00097882 */ /* 0x002fca0000000000 */
.L_x_1:
[----:B------:R-:W-:Y:S01]  /*9fc0*/  UIADD3 UR9, UR9, 0x1, URZ ;  /* 0x0000000109097890 */ /* 0x000fe2000fffe03f */
[----:B------:R-:W-:-:S04]  /*9fd0*/  DEPBAR.LE SB0, 0x4 ;  /* 0x000081000000791a */ /* 0x000fc80000000000 */
[----:B------:R-:W-:Y:S01]  /*9fe0*/  BAR.SYNC.DEFER_BLOCKING 0x0 ;  /* 0x0000000000007b1d */ /* 0x000fe20000010000 */
[----:B------:R-:W-:Y:S01]  /*9ff0*/  UISETP.GT.AND UP0, UPT, UR9, 0x3, UPT ;  /* 0x000000030900788c */ /* 0x000fe2000bf04270 */
[----:B------:R-:W-:Y:S01]  /*a000*/  VIADD R158, R154, 0xfffffffd ;  /* 0xfffffffd9a9e7836 */ /* 0x000fe20000000000 */
[----:B------:R-:W-:Y:S01]  /*a010*/  ISETP.GT.AND P3, PT, R10, RZ, PT ;  /* 0x000000ff0a00720c */ /* 0x000fe20003f64270 */
[----:B------:R-:W-:Y:S02]  /*a020*/  UIADD3 UR10, UR10, 0x1, URZ ;  /* 0x000000010a0a7890 */ /* 0x000fe4000fffe03f */
[----:B------:R-:W-:Y:S01]  /*a030*/  USEL UR9, UR9, URZ, !UP0 ;  /* 0x0000003f09097287 */ /* 0x000fe2000c000000 */
[----:B------:R-:W-:Y:S01]  /*a040*/  ISETP.GE.AND P1, PT, R155, R158, PT ;  /* 0x0000009e9b00720c */ /* 0x000fe20003f26270 */
[----:B------:R-:W-:Y:S01]  /*a050*/  UMOV UR7, 0x40000040 ;  /* 0x4000004000077882 */ /* 0x000fe20000000000 */
[----:B------:R-:W-:Y:S01]  /*a060*/  SEL R158, RZ, 0x4, !P3 ;  /* 0x00000004ff9e7807 */ /* 0x000fe20005800000 */
[----:B------:R-:W-:-:S02]  /*a070*/  ULEA UR5, UR9, UR8, 0xe ;  /* 0x0000000809057291 */ /* 0x000fc4000f8e703f */
[----:B------:R-:W-:Y:S01]  /*a080*/  ULEA UR4, UR9, UR8, 0xf ;  /* 0x0000000809047291 */ /* 0x000fe2000f8e783f */
[----:B------:R-:W-:Y:S01]  /*a090*/  SEL R158, R158, RZ, !P1 ;  /* 0x000000ff9e9e7207 */ /* 0x000fe20004800000 */
[----:B------:R-:W-:Y:S02]  /*a0a0*/  UIADD3 UR5, UR5, 0x20000, URZ ;  /* 0x0002000005057890 */ /* 0x000fe4000fffe03f */
[----:B------:R-:W-:Y:S01]  /*a0b0*/  USHF.R.U32.HI UR4, URZ, 0x4, UR4 ;  /* 0x000000043f047899 */ /* 0x000fe20008011604 */
[----:B------:R-:W-:Y:S01]  /*a0c0*/  ISETP.NE.U32.AND P3, PT, R158, RZ, PT ;  /* 0x000000ff9e00720c */ /* 0x000fe20003f65070 */
[----:B------:R-:W-:Y:S01]  /*a0d0*/  USHF.R.U32.HI UR5, URZ, 0x4, UR5 ;  /* 0x000000043f057899 */ /* 0x000fe20008011605 */
[----:B-----5:R-:W-:Y:S01]  /*a0e0*/  IADD3 R158, P5, R9, R4, RZ ;  /* 0x00000004099e7210 */ /* 0x020fe20007fbe0ff */
[----:B------:R-:W-:Y:S02]  /*a0f0*/  USGXT.U32 UR4, UR4, 0xe ;  /* 0x0000000e0404789a */ /* 0x000fe40008000000 */
[----:B------:R-:W-:Y:S01]  /*a100*/  USGXT.U32 UR6, UR5, 0xe ;  /* 0x0000000e0506789a */ /* 0x000fe20008000000 */
[----:B------:R-:W-:-:S02]  /*a110*/  WARPGROUP.ARRIVE ;  /* 0x00000000000079c5 */ /* 0x000fc40000000000 */
[----:B------:R-:W-:Y:S01]  /*a120*/  UMOV UR5, 0x40000040 ;  /* 0x4000004000057882 */ /* 0x000fe20000000000 */
[----:B------:R-:W-:Y:S01]  /*a130*/  UIADD3 UR12, UP0, UR4, 0x2, URZ ;  /* 0x00000002040c7890 */ /* 0x000fe2000ff1e03f */
[----:B------:R-:W-:Y:S01]  /*a140*/  IMAD.X R159, R8, 0x1, R7, P5 ;  /* 0x00000001089f7824 */ /* 0x000fe200028e0607 */
[----:B------:R-:W-:-:S03]  /*a150*/  UIADD3 UR14, UP1, UR6, 0x2, URZ ;  /* 0x00000002060e7890 */ /* 0x000fc6000ff3e03f */
[----:B------:R-:W-:Y:S01]  /*a160*/  HGMMA.64x64x8.F32.TF32 R56, gdesc[UR4], R56 ;  /* 0x04e00000043879f0 */ /* 0x000fe20008702838 */
[----:B------:R-:W-:Y:S01]  /*a170*/  UMOV UR4, URZ ;  /* 0x0000003f00047c82 */ /* 0x000fe20008000000 */
[----:B------:R-:W-:Y:S01]  /*a180*/  UMOV UR5, URZ ;  /* 0x0000003f00057c82 */ /* 0x000fe20008000000 */
[----:B------:R-:W-:Y:S02]  /*a190*/  UIADD3.X UR13, UR4, 0x40000040, URZ, UP0, !UPT ;  /* 0x40000040040d7890 */ /* 0x000fe400087fe43f */
[----:B------:R-:W-:Y:S02]  /*a1a0*/  UIADD3.X UR15, UR5, 0x40000040, URZ, UP1, !UPT ;  /* 0x40000040050f7890 */ /* 0x000fe40008ffe43f */
[----:B------:R-:W-:Y:S02]  /*a1b0*/  UIADD3.64 UR40, UR12, 0x2, URZ ;  /* 0x000000020c287897 */ /* 0x000fe4000fffe03f */
[----:B------:R-:W-:Y:S02]  /*a1c0*/  UIADD3.64 UR42, UR14, 0x2, URZ ;  /* 0x000000020e2a7897 */ /* 0x000fe4000fffe03f */
[----:B------:R-:W-:-:S02]  /*a1d0*/  UIADD3.64 UR36, UR12, 0x4, URZ ;  /* 0x000000040c247897 */ /* 0x000fc4000fffe03f */
[----:B------:R-:W-:Y:S02]  /*a1e0*/  UIADD3.64 UR38, UR14, 0x4, URZ ;  /* 0x000000040e267897 */ /* 0x000fe4000fffe03f */
[----:B------:R-:W-:Y:S02]  /*a1f0*/  UIADD3.64 UR32, UR12, 0x3fe, URZ ;  /* 0x000003fe0c207897 */ /* 0x000fe4000fffe03f */
[----:B------:R-:W-:Y:S02]  /*a200*/  UIADD3.64 UR34, UR14, 0x1fe, URZ ;  /* 0x000001fe0e227897 */ /* 0x000fe4000fffe03f */
[----:B------:R-:W-:Y:S02]  /*a210*/  UIADD3.64 UR28, UR12, 0x400, URZ ;  /* 0x000004000c1c7897 */ /* 0x000fe4000fffe03f */
[----:B------:R-:W-:Y:S02]  /*a220*/  UIADD3.64 UR30, UR14, 0x200, URZ ;  /* 0x000002000e1e7897 */ /* 0x000fe4000fffe03f */
[----:B------:R-:W-:-:S02]  /*a230*/  UIADD3.64 UR24, UR12, 0x402, URZ ;  /* 0x000004020c187897 */ /* 0x000fc4000fffe03f */
[----:B------:R-:W-:Y:S02]  /*a240*/  UIADD3.64 UR26, UR14, 0x202, URZ ;  /* 0x000002020e1a7897 */ /* 0x000fe4000fffe03f */
[----:B------:R-:W-:Y:S02]  /*a250*/  UIADD3.64 UR20, UR12, 0x404, URZ ;  /* 0x000004040c147897 */ /* 0x000fe4000fffe03f */
[----:B------:R-:W-:Y:S02]  /*a260*/  UIADD3.64 UR22, UR14, 0x204, URZ ;  /* 0x000002040e167897 */ /* 0x000fe4000fffe03f */
[----:B------:R-:W-:Y:S02]  /*a270*/  UIADD3.64 UR4, UR12, 0x1fe, URZ ;  /* 0x000001fe0c047897 */ /* 0x000fe4000fffe03f */
[----:B------:R-:W-:-:S04]  /*a280*/  UISETP.GT.AND UP0, UPT, UR10, 0x3, UPT ;  /* 0x000000030a00788c */ /* 0x000fc8000bf04270 */
[----:B------:R-:W-:Y:S01]  /*a290*/  USEL UR10, UR10, URZ, !UP0 ;  /* 0x0000003f0a0a7287 */ /* 0x000fe2000c000000 */
[----:B------:R-:W-:Y:S04]  /*a2a0*/  HGMMA.64x64x8.F32.TF32 R56, gdesc[UR12], R56 ;  /* 0x04e000000c3879f0 */ /* 0x000fe80008702838 */
[----:B------:R-:W-:Y:S01]  /*a2b0*/  HGMMA.64x64x8.F32.TF32 R56, gdesc[UR40], R56 ;  /* 0x04e00000283879f0 */ /* 0x000fe20008702838 */
[----:B------:R-:W-:-:S03]  /*a2c0*/  UIADD3.64 UR40, UR12, 0x202, URZ ;  /* 0x000002020c287897 */ /* 0x000fc6000fffe03f */
        /* <DEDUP_REMOVED lines=8> */
[----:B------:R-:W-:Y:S04]  /*a350*/  HGMMA.64x64x8.F32.TF32 R56, gdesc[UR20], R56 ;  /* 0x04e00000143879f0 */ /* 0x000fe80008702838 */
[----:B------:R-:W-:Y:S01]  /*a360*/  HGMMA.64x64x8.F32.TF32 R24, gdesc[UR4], R24 ;  /* 0x04e00000041879f0 */ /* 0x000fe20008702818 */
[----:B------:R-:W-:Y:S01]  /*a370*/  UIADD3.64 UR4, UR12, 0x200, URZ ;  /* 0x000002000c047897 */ /* 0x000fe2000fffe03f */
[----:B------:R-:W-:Y:S01]  /*a380*/  UMOV UR6, UR14 ;  /* 0x0000000e00067c82 */ /* 0x000fe20008000000 */
[----:B------:R-:W-:Y:S01]  /*a390*/  UMOV UR7, UR15 ;  /* 0x0000000f00077c82 */ /* 0x000fe20008000000 */
[----:B------:R-:W-:Y:S01]  /*a3a0*/  UIADD3.64 UR12, UR12, 0x604, URZ ;  /* 0x000006040c0c7897 */ /* 0x000fe2000fffe03f */
[----:B------:R-:W-:Y:S01]  /*a3b0*/  UMOV UR14, UR22 ;  /* 0x00000016000e7c82 */ /* 0x000fe20008000000 */
[----:B------:R-:W-:-:S04]  /*a3c0*/  UMOV UR15, UR23 ;  /* 0x00000017000f7c82 */ /* 0x000fc80008000000 */
[----:B------:R-:W-:Y:S01]  /*a3d0*/  HGMMA.64x64x8.F32.TF32 R24, gdesc[UR4], R24 ;  /* 0x04e00000041879f0 */ /* 0x000fe20008702818 */
[----:B------:R-:W-:-:S06]  /*a3e0*/  ULEA UR4, UR10, UR8, 0xf ;  /* 0x000000080a047291 */ /* 0x000fcc000f8e783f */
[----:B------:R-:W-:Y:S01]  /*a3f0*/  VIADD R238, R3, UR4 ;  /* 0x0000000403ee7c36 */ /* 0x000fe20008000000 */
[----:B------:R-:W-:Y:S04]  /*a400*/  HGMMA.64x64x8.F32.TF32 R24, gdesc[UR40], R24 ;  /* 0x04e00000281879f0 */ /* 0x000fe80008702818 */
[----:B------:R-:W-:Y:S04]  /*a410*/  HGMMA.64x64x8.F32.TF32 R24, gdesc[UR36], R24 ;  /* 0x04e00000241879f0 */ /* 0x000fe80008702818 */
[----:B------:R-:W-:Y:S04]  /*a420*/  HGMMA.64x64x8.F32.TF32 R24, gdesc[UR32], R24 ;  /* 0x04e00000201879f0 */ /* 0x000fe80008702818 */
[----:B------:R-:W-:Y:S04]  /*a430*/  HGMMA.64x64x8.F32.TF32 R24, gdesc[UR28], R24 ;  /* 0x04e000001c1879f0 */ /* 0x000fe80008702818 */
[----:B------:R-:W-:Y:S04]  /*a440*/  HGMMA.64x64x8.F32.TF32 R24, gdesc[UR24], R24 ;  /* 0x04e00000181879f0 */ /* 0x000fe80008702818 */
[----:B------:R-:W-:Y:S03]  /*a450*/  HGMMA.64x64x8.F32.TF32 R24, gdesc[UR12], R24, gsb0 ;  /* 0x04e000000c1879f0 */ /* 0x000fe60008002818 */
[----:B------:R-:W-:-:S02]  /*a460*/  WARPGROUP.DEPBAR.LE gsb0, 0x1 ;  /* 0x00008000000079c5 */ /* 0x000fc40000010100 */
[----:B------:R-:W-:Y:S06]  /*a470*/  BAR.SYNC.DEFER_BLOCKING 0x0 ;  /* 0x0000000000007b1d */ /* 0x000fec0000010000 */
[----:B------:R-:W-:Y:S01]  /*a480*/  @!PT LDS RZ, [RZ] ;  /* 0x00000000fffff984 */ /* 0x000fe20000000800 */
[----:B------:R-:W-:Y:S01]  /*a490*/  @!PT LDS RZ, [RZ] ;  /* 0x00000000fffff984 */ /* 0x000fe20000000800 */
[----:B------:R-:W-:Y:S01]  /*a4a0*/  @!PT LDS RZ, [RZ] ;  /* 0x00000000fffff984 */ /* 0x000fe20000000800 */
[----:B------:R1:W-:Y:S01]  /*a4b0*/  LDGSTS.E [R238], desc[UR16][R158.64], P3 ;  /* 0x000000009eee7fae */ /* 0x0003e20009921850 */
[----:B------:R-:W-:-:S04]  /*a4c0*/  ISETP.GT.AND P3, PT, R10, 0x1, PT ;  /* 0x000000010a00780c */ /* 0x000fc80003f64270 */
[----:B-1----:R-:W-:-:S04]  /*a4d0*/  SEL R158, RZ, 0x4, !P3 ;  /* 0x00000004ff9e7807 */ /* 0x002fc80005800000 */
[----:B------:R-:W-:-:S04]  /*a4e0*/  SEL R158, R158, RZ, !P1 ;  /* 0x000000ff9e9e7207 */ /* 0x000fc80004800000 */
[----:B------:R-:W-:Y:S02]  /*a4f0*/  ISETP.NE.U32.AND P3, PT, R158, RZ, PT ;  /* 0x000000ff9e00720c */ /* 0x000fe40003f65070 */
[----:B------:R-:W-:-:S05]  /*a500*/  IADD3 R158, P5, R9, R153, RZ ;  /* 0x00000099099e7210 */ /* 0x000fca0007fbe0ff */
[----:B------:R-:W-:-:S06]  /*a510*/  IMAD.X R159, R8, 0x1, R152, P5 ;  /* 0x00000001089f7824 */ /* 0x000fcc00028e0698 */
[----:B------:R1:W-:Y:S01]  /*a520*/  LDGSTS.E [R238+0x4], desc[UR16][R158.64], P3 ;  /* 0x000040009eee7fae */ /* 0x0003e20009921850 */
        /* <DEDUP_REMOVED lines=43> */
[----:B-1----:R-:W-:Y:S02]  /*a7e0*/  SEL R158, RZ, 0x4, !P3 ;  /* 0x00000004ff9e7807 */ /* 0x002fe40005800000 */
[----:B------:R-:W-:Y:S02]  /*a7f0*/  LOP3.LUT R238, R3, 0x10, RZ, 0x3c, !PT ;  /* 0x0000001003ee7812 */ /* 0x000fe400078e3cff */
[----:B------:R-:W-:-:S03]  /*a800*/  SEL R158, R158, RZ, !P1 ;  /* 0x000000ff9e9e7207 */ /* 0x000fc60004800000 */
[----:B------:R-:W-:Y:S01]  /*a810*/  VIADD R238, R238, UR4 ;  /* 0x00000004eeee7c36 */ /* 0x000fe20008000000 */
[----:B------:R-:W-:Y:S02]  /*a820*/  ISETP.NE.U32.AND P3, PT, R158, RZ, PT ;  /* 0x000000ff9e00720c */ /* 0x000fe40003f65070 */
[----:B------:R-:W-:-:S05]  /*a830*/  IADD3 R158, P5, R9, R147, RZ ;  /* 0x00000093099e7210 */ /* 0x000fca0007fbe0ff */
[----:B------:R-:W-:-:S06]  /*a840*/  IMAD.X R159, R8, 0x1, R146, P5 ;  /* 0x00000001089f7824 */ /* 0x000fcc00028e0692 */
        /* <DEDUP_REMOVED lines=345> */
[----:B------:R-:W-:Y:S01]  /*bde0*/  ISETP.NE.U32.AND P3, PT, R158, RZ, PT ;  /* 0x000000ff9e00720c */ /* 0x000fe20003f65070 */
[----:B------:R-:W-:Y:S01]  /*bdf0*/  ULEA UR4, UR10, UR8, 0xe ;  /* 0x000000080a047291 */ /* 0x000fe2000f8e703f */
        /* <DEDUP_REMOVED lines=51> */
[----:B------:R1:W-:Y:S04]  /*c130*/  LDGSTS.E [R238+0x400c], desc[UR16][R158.64], P3 ;  /* 0x0400c0009eee7fae */ /* 0x0003e80009921850 */
[----:B------:R-:W0:Y:S01]  /*c140*/  LDGDEPBAR ;  /* 0x00000000000079af */ /* 0x000e220000000000 */
[----:B-1----:R-:W1:Y:S01]  /*c150*/  S2R R159, SR_TID.X ;  /* 0x00000000009f7919 */ /* 0x002e620000002100 */
[----:B------:R-:W-:Y:S01]  /*c160*/  VIADD R238, R2, UR4 ;  /* 0x0000000402ee7c36 */ /* 0x000fe20008000000 */
[----:B-1----:R-:W-:-:S04]  /*c170*/  LOP3.LUT R159, R159, 0x3f, RZ, 0xc0, !PT ;  /* 0x0000003f9f9f7812 */ /* 0x002fc800078ec0ff */
[----:B------:R-:W-:-:S04]  /*c180*/  ISETP.GE.AND P3, PT, R159, R10, PT ;  /* 0x0000000a9f00720c */ /* 0x000fc80003f66270 */
[----:B------:R-:W-:-:S04]  /*c190*/  SEL R158, RZ, 0x4, P3 ;  /* 0x00000004ff9e7807 */ /* 0x000fc80001800000 */
[----:B------:R-:W-:-:S04]  /*c1a0*/  SEL R158, R158, RZ, !P1 ;  /* 0x000000ff9e9e7207 */ /* 0x000fc80004800000 */
[----:B------:R-:W-:Y:S02]  /*c1b0*/  ISETP.NE.U32.AND P1, PT, R158, RZ, PT ;  /* 0x000000ff9e00720c */ /* 0x000fe40003f25070 */
[----:B------:R-:W-:-:S05]  /*c1c0*/  IADD3 R158, P3, R12, R208, RZ ;  /* 0x000000d00c9e7210 */ /* 0x000fca0007f7e0ff */
[----:B------:R-:W-:-:S06]  /*c1d0*/  IMAD.X R159, R11, 0x1, R209, P3 ;  /* 0x000000010b9f7824 */ /* 0x000fcc00018e06d1 */
[----:B------:R1:W-:Y:S02]  /*c1e0*/  LDGSTS.E [R238+0x20000], desc[UR16][R158.64], P1 ;  /* 0x200000009eee7fae */ /* 0x0003e40008921850 */
[----:B-1----:R-:W-:-:S05]  /*c1f0*/  IADD3 R158, P3, R12, R216, RZ ;  /* 0x000000d80c9e7210 */ /* 0x002fca0007f7e0ff */
[----:B------:R-:W-:-:S05]  /*c200*/  IMAD.X R159, R11, 0x1, R217, P3 ;  /* 0x000000010b9f7824 */ /* 0x000fca00018e06d9 */
        /* <DEDUP_REMOVED lines=12> */
[----:B------:R1:W-:Y:S04]  /*c2d0*/  LDGSTS.E [R238+0x21400], desc[UR16][R158.64], P1 ;  /* 0x214000009eee7fae */ /* 0x0003e80008921850 */
[----:B------:R-:W1:Y:S02]  /*c2e0*/  LDL R159, [R1+0x10] ;  /* 0x00001000019f7983 */ /* 0x000e640000100800 */
[----:B-1----:R-:W-:Y:S02]  /*c2f0*/  IADD3 R158, P3, R12, R159, RZ ;  /* 0x0000009f0c9e7210 */ /* 0x002fe40007f7e0ff */
[----:B------:R-:W2:Y:S03]  /*c300*/  LDL R159, [R1+0x14] ;  /* 0x00001400019f7983 */ /* 0x000ea60000100800 */
[----:B--2---:R-:W-:-:S05]  /*c310*/  IMAD.X R159, R11, 0x1, R159, P3 ;  /* 0x000000010b9f7824 */ /* 0x004fca00018e069f */
[----:B------:R1:W-:Y:S04]  /*c320*/  LDGSTS.E [R238+0x21800], desc[UR16][R158.64], P1 ;  /* 0x218000009eee7fae */ /* 0x0003e80008921850 */
[----:B------:R-:W1:Y:S02]  /*c330*/  LDL R159, [R1+0x30] ;  /* 0x00003000019f7983 */ /* 0x000e640000100800 */
[----:B-1----:R-:W-:Y:S02]  /*c340*/  IADD3 R158, P3, R12, R159, RZ ;  /* 0x0000009f0c9e7210 */ /* 0x002fe40007f7e0ff */
[----:B------:R-:W2:Y:S03]  /*c350*/  LDL R159, [R1+0x34] ;  /* 0x00003400019f7983 */ /* 0x000ea60000100800 */
[----:B--2---:R-:W-:-:S05]  /*c360*/  IMAD.X R159, R11, 0x1, R159, P3 ;  /* 0x000000010b9f7824 */ /* 0x004fca00018e069f */
[----:B------:R1:W-:Y:S02]  /*c370*/  LDGSTS.E [R238+0x21c00], desc[UR16][R158.64], P1 ;  /* 0x21c000009eee7fae */ /* 0x0003e40008921850 */
[----:B-1----:R-:W-:Y:S02]  /*c380*/  LOP3.LUT R238, R2, 0x20, RZ, 0x3c, !PT ;  /* 0x0000002002ee7812 */ /* 0x002fe400078e3cff */
[----:B------:R-:W-:-:S03]  /*c390*/  IADD3 R158, P3, R12, R210, RZ ;  /* 0x000000d20c9e7210 */ /* 0x000fc60007f7e0ff */
[----:B------:R-:W-:Y:S02]  /*c3a0*/  VIADD R238, R238, UR4 ;  /* 0x00000004eeee7c36 */ /* 0x000fe40008000000 */
        /* <DEDUP_REMOVED lines=44> */
[----:B------:R-:W1:Y:S02]  /*c670*/  LDL R159, [R1] ;  /* 0x00000000019f7983 */ /* 0x000e640000100800 */
        /* <DEDUP_REMOVED lines=43> */
[----:B------:R-:W2:Y:S01]  /*c930*/  LDL R159, [R1+0x4c] ;  /* 0x00004c00019f7983 */ /* 0x000ea20000100800 */
[----:B------:R-:W-:Y:S01]  /*c940*/  VIADD R155, R155, 0x1 ;  /* 0x000000019b9b7836 */ /* 0x000fe20000000000 */
[----:B------:R-:W-:Y:S01]  /*c950*/  LEA R9, P5, R5, R9, 0x2 ;  /* 0x0000000905097211 */ /* 0x000fe200078a10ff */
[----:B------:R-:W-:-:S02]  /*c960*/  VIADD R10, R10, 0xffffffc0 ;  /* 0xffffffc00a0a7836 */ /* 0x000fc40000000000 */
[----:B--2---:R-:W-:Y:S01]  /*c970*/  IMAD.X R159, R11, 0x1, R159, P3 ;  /* 0x000000010b9f7824 */ /* 0x004fe200018e069f */
[----:B------:R-:W-:-:S04]  /*c980*/  LEA R12, P3, R6, R12, 0x2 ;  /* 0x0000000c060c7211 */ /* 0x000fc800078610ff */
[----:B------:R1:W-:Y:S01]  /*c990*/  LDGSTS.E [R238+0x21f00], desc[UR16][R158.64], P1 ;  /* 0x21f000009eee7fae */ /* 0x0003e20008921850 */
[----:B------:R-:W-:-:S03]  /*c9a0*/  ISETP.NE.U32.AND P1, PT, R154, R155, PT ;  /* 0x0000009b9a00720c */ /* 0x000fc60003f25070 */
[----:B------:R-:W0:Y:S01]  /*c9b0*/  LDGDEPBAR ;  /* 0x00000000000079af */ /* 0x000e220000000000 */
[----:B-1----:R-:W-:Y:S02]  /*c9c0*/  SHF.R.S32.HI R159, RZ, 0x1f, R5 ;  /* 0x0000001fff9f7819 */ /* 0x002fe40000011405 */
[----:B------:R-:W-:Y:S02]  /*c9d0*/  SHF.R.S32.HI R158, RZ, 0x1f, R6 ;  /* 0x0000001fff9e7819 */ /* 0x000fe40000011406 */
[----:B------:R-:W-:Y:S02]  /*c9e0*/  SHF.L.U64.HI R159, R5, 0x2, R159 ;  /* 0x00000002059f7819 */ /* 0x000fe4000001029f */
[----:B------:R-:W-:-:S03]  /*c9f0*/  SHF.L.U64.HI R158, R6, 0x2, R158 ;  /* 0x00000002069e7819 */ /* 0x000fc6000001029e */
[----:B------:R-:W-:Y:S02]  /*ca00*/  IMAD.X R8, R8, 0x1, R159, P5 ;  /* 0x0000000108087824 */ /* 0x000fe400028e069f */
[----:B------:R-:W-:Y:S01]  /*ca10*/  IMAD.X R11, R11, 0x1, R158, P3 ;  /* 0x000000010b0b7824 */ /* 0x000fe200018e069e */
[----:B------:R-:W-:Y:S06]  /*ca20*/  @P1 BRA `(.L_x_1) ;  /* 0xffffffd400641947 */ /* 0x000fec000383ffff */
.L_x_0:
[----:B------:R-:W1:Y:S01]  /*ca30*/  S2R R158, SR_TID.X ;  /* 0x00000000009e7919 */ /* 0x000e620000002100 */
[----:B------:R-:W-:Y:S02]  /*ca40*/  WARPGROUP.DEPBAR.LE gsb0, 0x0 ;  /* 0x00008000000079c5 */ /* 0x000fe40000010000 */
[----:B------:R-:W-:-:S04]  /*ca50*/  DEPBAR.LE SB0, 0x0 ;  /* 0x000080000000791a */ /* 0x000fc80000000000 */
[C---:B------:R-:W-:Y:S01]  /*ca60*/  VIADD R2, R0.reuse, 0x4 ;  /* 0x0000000400027836 */ /* 0x040fe20000000000 */
[----:B------:R-:W2:Y:S01]  /*ca70*/  LDL.LU R101, [R1+0x58] ;  /* 0x0000580001657983 */ /* 0x000ea20000300800 */
[----:B------:R-:W-:Y:S01]  /*ca80*/  VIADD R4, R0, 0x3 ;  /* 0x0000000300047836 */ /* 0x000fe20000000000 */
[----:B------:R-:W-:Y:S01]  /*ca90*/  ULDC UR4, c[0x0][0x244] ;  /* 0x0000910000047ab9 */ /* 0x000fe20000000800 */
[----:B------:R-:W-:Y:S01]  /*caa0*/  ULDC UR5, c[0x0][0x248] ;  /* 0x0000920000057ab9 */ /* 0x000fe20000000800 */
[-C--:B------:R-:W-:Y:S01]  /*cab0*/  ISETP.LT.AND P5, PT, R2, R157.reuse, !P0 ;  /* 0x0000009d0200720c */ /* 0x080fe200047a1270 */
[----:B------:R-:W-:Y:S01]  /*cac0*/  IMAD.MOV.U32 R7, RZ, RZ, R26 ;  /* 0x000000ffff077224 */ /* 0x000fe200078e001a */
[----:B------:R-:W-:Y:S01]  /*cad0*/  ISETP.LT.AND P3, PT, R4, R157, !P0 ;  /* 0x0000009d0400720c */ /* 0x000fe20004761270 */
[----:B------:R-:W-:Y:S01]  /*cae0*/  IMAD.MOV.U32 R4, RZ, RZ, R56 ;  /* 0x000000ffff047224 */ /* 0x000fe200078e0038 */
[----:B------:R-:W-:Y:S01]  /*caf0*/  ULDC.64 UR6, c[0x0][0x220] ;  /* 0x0000880000067ab9 */ /* 0x000fe20000000a00 */
[C---:B-1----:R-:W-:Y:S01]  /*cb00*/  IMAD.SHL.U32 R159, R158.reuse, 0x40, RZ ;  /* 0x000000409e9f7824 */ /* 0x042fe200078e00ff */
[C---:B------:R-:W-:Y:S01]  /*cb10*/  LOP3.LUT R5, R158.reuse, 0x7f, RZ, 0xc0, !PT ;  /* 0x0000007f9e057812 */ /* 0x040fe200078ec0ff */
[----:B------:R-:W-:-:S02]  /*cb20*/  IMAD.SHL.U32 R238, R158, 0x10, RZ ;  /* 0x000000109eee7824 */ /* 0x000fc400078e00ff */
[----:B------:R-:W-:Y:S01]  /*cb30*/  IMAD.SHL.U32 R3, R158, 0x8, RZ ;  /* 0x000000089e037824 */ /* 0x000fe200078e00ff */
[----:B------:R-:W-:Y:S02]  /*cb40*/  LOP3.LUT R159, R159, 0x400, RZ, 0xc0, !PT ;  /* 0x000004009f9f7812 */ /* 0x000fe400078ec0ff */
[----:B------:R-:W-:Y:S02]  /*cb50*/  LOP3.LUT R238, R238, 0xf0, RZ, 0xc0, !PT ;  /* 0x000000f0eeee7812 */ /* 0x000fe400078ec0ff */
[----:B------:R-:W-:Y:S02]  /*cb60*/  LOP3.LUT R3, R3, 0x300, RZ, 0xc0, !PT ;  /* 0x0000030003037812 */ /* 0x000fe400078ec0ff */
[----:B------:R-:W-:Y:S02]  /*cb70*/  IADD3 R6, R159, UR8, R238 ;  /* 0x000000089f067c10 */ /* 0x000fe4000fffe0ee */
[----:B------:R-:W-:Y:S01]  /*cb80*/  LEA R2, R5, UR8, 0x4 ;  /* 0x0000000805027c11 */ /* 0x000fe2000f8e20ff */
[----:B------:R-:W-:Y:S01]  /*cb90*/  BAR.SYNC.DEFER_BLOCKING 0x0 ;  /* 0x0000000000007b1d */ /* 0x000fe20000010000 */
[----:B------:R-:W-:-:S02]  /*cba0*/  IMAD.MOV.U32 R5, RZ, RZ, R58 ;  /* 0x000000ffff057224 */ /* 0x000fc400078e003a */
[----:B------:R-:W-:Y:S02]  /*cbb0*/  IMAD.IADD R100, R3, 0x1, R6 ;  /* 0x0000000103647824 */ /* 0x000fe400078e0206 */
[----:B------:R-:W-:-:S05]  /*cbc0*/  IMAD.MOV.U32 R6, RZ, RZ, R24 ;  /* 0x000000ffff067224 */ /* 0x000fca00078e0018 */
[----:B------:R1:W-:Y:S01]  /*cbd0*/  STSM.16.M88.4 [R100], R4 ;  /* 0x0000000464007844 */ /* 0x0003e20000000200 */
[----:B------:R-:W-:Y:S01]  /*cbe0*/  BAR.SYNC.DEFER_BLOCKING 0x0 ;  /* 0x0000000000007b1d */ /* 0x000fe20000010000 */
[----:B------:R-:W-:Y:S02]  /*cbf0*/  IMAD.MOV.U32 R8, RZ, RZ, R57 ;  /* 0x000000ffff087224 */ /* 0x000fe400078e0039 */
[----:B------:R-:W-:-:S03]  /*cc00*/  IMAD.MOV.U32 R9, RZ, RZ, R59 ;  /* 0x000000ffff097224 */ /* 0x000fc600078e003b */
[----:B------:R-:W3:Y:S01]  /*cc10*/  LDS.128 R96, [R2] ;  /* 0x0000000002607984 */ /* 0x000ee20000000c00 */
[----:B------:R-:W-:Y:S02]  /*cc20*/  IMAD.MOV.U32 R10, RZ, RZ, R25 ;  /* 0x000000ffff0a7224 */ /* 0x000fe400078e0019 */
[----:B------:R-:W-:Y:S01]  /*cc30*/  IMAD.MOV.U32 R11, RZ, RZ, R27 ;  /* 0x000000ffff0b7224 */ /* 0x000fe200078e001b */
[----:B------:R-:W-:Y:S06]  /*cc40*/  BAR.SYNC.DEFER_BLOCKING 0x0 ;  /* 0x0000000000007b1d */ /* 0x000fec0000010000 */
[----:B------:R4:W-:Y:S02]  /*cc50*/  STSM.16.M88.4 [R100], R8 ;  /* 0x0000000864007844 */ /* 0x0009e40000000200 */
[----:B------:R-:W-:Y:S01]  /*cc60*/  BAR.SYNC.DEFER_BLOCKING 0x0 ;  /* 0x0000000000007b1d */ /* 0x000fe20000010000 */
[----:B------:R-:W-:-:S02]  /*cc70*/  IMAD.MOV.U32 R12, RZ, RZ, R60 ;  /* 0x000000ffff0c7224 */ /* 0x000fc400078e003c */
[----:B------:R-:W-:-:S03]  /*cc80*/  IMAD.MOV.U32 R13, RZ, RZ, R62 ;  /* 0x000000ffff0d7224 */ /* 0x000fc600078e003e */
[----:B------:R-:W5:Y:S01]  /*cc90*/  LDS.128 R92, [R2] ;  /* 0x00000000025c7984 */ /* 0x000f620000000c00 */
        /* <DEDUP_REMOVED lines=11> */
[----:B------:R5:W-:Y:S01]  /*cd50*/  STSM.16.M88.4 [R100], R16 ;  /* 0x0000001064007844 */ /* 0x000be20000000200 */
[----:B-1----:R-:W-:-:S02]  /*cd60*/  IMAD.MOV.U32 R4, RZ, RZ, R64 ;  /* 0x000000ffff047224 */ /* 0x002fc400078e0040 */
[----:B------:R-:W-:Y:S02]  /*cd70*/  IMAD.MOV.U32 R5, RZ, RZ, R66 ;  /* 0x000000ffff057224 */ /* 0x000fe400078e0042 */
[----:B----4-:R-:W-:Y:S02]  /*cd80*/  IMAD.MOV.U32 R8, RZ, RZ, R65 ;  /* 0x000000ffff087224 */ /* 0x010fe400078e0041 */
[----:B------:R-:W-:Y:S01]  /*cd90*/  IMAD.MOV.U32 R9, RZ, RZ, R67 ;  /* 0x000000ffff097224 */ /* 0x000fe200078e0043 */
[----:B------:R-:W-:Y:S01]  /*cda0*/  BAR.SYNC.DEFER_BLOCKING 0x0 ;  /* 0x0000000000007b1d */ /* 0x000fe20000010000 */
[----:B------:R-:W-:Y:S02]  /*cdb0*/  IMAD.MOV.U32 R6, RZ, RZ, R32 ;  /* 0x000000ffff067224 */ /* 0x000fe400078e0020 */
[----:B------:R-:W-:-:S03]  /*cdc0*/  IMAD.MOV.U32 R7, RZ, RZ, R34 ;  /* 0x000000ffff077224 */ /* 0x000fc600078e0022 */
[----:B------:R-:W1:Y:S02]  /*cdd0*/  LDS.128 R64, [R2] ;  /* 0x0000000002407984 */ /* 0x000e640000000c00 */
[----:B------:R-:W-:Y:S06]  /*cde0*/  BAR.SYNC.DEFER_BLOCKING 0x0 ;  /* 0x0000000000007b1d */ /* 0x000fec0000010000 */
[----:B------:R-:W-:Y:S02]  /*cdf0*/  STSM.16.M88.4 [R100], R4 ;  /* 0x0000000464007844 */ /* 0x000fe40000000200 */
[----:B------:R-:W-:Y:S01]  /*ce00*/  BAR.SYNC.DEFER_BLOCKING 0x0 ;  /* 0x0000000000007b1d */ /* 0x000fe20000010000 */
[----:B------:R-:W-:-:S02]  /*ce10*/  IMAD.MOV.U32 R10, RZ, RZ, R33 ;  /* 0x000000ffff0a7224 */ /* 0x000fc400078e0021 */
[----:B------:R-:W-:-:S03]  /*ce20*/  IMAD.MOV.U32 R11, RZ, RZ, R35 ;  /* 0x000000ffff0b7224 */ /* 0x000fc600078e0023 */
[----:B------:R-:W4:Y:S02]  /*ce30*/  LDS.128 R60, [R2] ;  /* 0x00000000023c7984 */ /* 0x000f240000000c00 */
[----:B------:R-:W-:Y:S06]  /*ce40*/  BAR.SYNC.DEFER_BLOCKING 0x0 ;  /* 0x0000000000007b1d */ /* 0x000fec0000010000 */
[----:B------:R1:W-:Y:S02]  /*ce50*/  STSM.16.M88.4 [R100], R8 ;  /* 0x0000000864007844 */ /* 0x0003e40000000200 */
[----:B------:R-:W-:Y:S01]  /*ce60*/  BAR.SYNC.DEFER_BLOCKING 0x0 ;  /* 0x0000000000007b1d */ /* 0x000fe20000010000 */
[----:B---3--:R-:W-:-:S02]  /*ce70*/  IMAD.MOV.U32 R12, RZ, RZ, R68 ;  /* 0x000000ffff0c7224 */ /* 0x008fc400078e0044 */
[----:B------:R-:W-:-:S03]  /*ce80*/  IMAD.MOV.U32 R13, RZ, RZ, R70 ;  /* 0x000000ffff0d7224 */ /* 0x000fc600078e0046 */
[----:B------:R-:W3:Y:S01]  /*ce90*/  LDS.128 R56, [R2] ;  /* 0x0000000002387984 */ /* 0x000ee20000000c00 */
[----:B------:R-:W-:Y:S02]  /*cea0*/  IMAD.MOV.U32 R14, RZ, RZ, R36 ;  /* 0x000000ffff0e7224 */ /* 0x000fe400078e0024 */
[----:B------:R-:W-:Y:S01]  /*ceb0*/  IMAD.MOV.U32 R15, RZ, RZ, R38 ;  /* 0x000000ffff0f7224 */ /* 0x000fe200078e0026 */
[----:B------:R-:W-:Y:S06]  /*cec0*/  BAR.SYNC.DEFER_BLOCKING 0x0 ;  /* 0x0000000000007b1d */ /* 0x000fec0000010000 */
[----:B------:R-:W-:Y:S02]  /*ced0*/  STSM.16.M88.4 [R100], R12 ;  /* 0x0000000c64007844 */ /* 0x000fe40000000200 */
[----:B------:R-:W-:Y:S01]  /*cee0*/  BAR.SYNC.DEFER_BLOCKING 0x0 ;  /* 0x0000000000007b1d */ /* 0x000fe20000010000 */
[----:B-----5:R-:W-:-:S02]  /*cef0*/  IMAD.MOV.U32 R16, RZ, RZ, R69 ;  /* 0x000000ffff107224 */ /* 0x020fc400078e0045 */
[----:B------:R-:W-:-:S03]  /*cf00*/  IMAD.MOV.U32 R17, RZ, RZ, R71 ;  /* 0x000000ffff117224 */ /* 0x000fc600078e0047 */
[----:B------:R-:W5:Y:S01]  /*cf10*/  LDS.128 R32, [R2] ;  /* 0x0000000002207984 */ /* 0x000f620000000c00 */
[----:B------:R-:W-:Y:S02]  /*cf20*/  IMAD.MOV.U32 R18, RZ, RZ, R37 ;  /* 0x000000ffff127224 */ /* 0x000fe400078e0025 */
[----:B------:R-:W-:Y:S01]  /*cf30*/  IMAD.MOV.U32 R19, RZ, RZ, R39 ;  /* 0x000000ffff137224 */ /* 0x000fe200078e0027 */
[----:B------:R-:W-:Y:S06]  /*cf40*/  BAR.SYNC.DEFER_BLOCKING 0x0 ;  /* 0x0000000000007b1d */ /* 0x000fec0000010000 */
[----:B------:R4:W-:Y:S02]  /*cf50*/  STSM.16.M88.4 [R100], R16 ;  /* 0x0000001064007844 */ /* 0x0009e40000000200 */
[----:B------:R-:W-:Y:S01]  /*cf60*/  BAR.SYNC.DEFER_BLOCKING 0x0 ;  /* 0x0000000000007b1d */ /* 0x000fe20000010000 */
[----:B-1----:R-:W-:-:S02]  /*cf70*/  IMAD.MOV.U32 R8, RZ, RZ, R72 ;  /* 0x000000ffff087224 */ /* 0x002fc400078e0048 */
[----:B------:R-:W-:-:S03]  /*cf80*/  IMAD.MOV.U32 R9, RZ, RZ, R74 ;  /* 0x000000ffff097224 */ /* 0x000fc600078e004a */
[----:B------:R-:W1:Y:S01]  /*cf90*/  LDS.128 R36, [R2] ;  /* 0x0000000002247984 */ /* 0x000e620000000c00 */
[----:B------:R-:W-:Y:S02]  /*cfa0*/  IMAD.MOV.U32 R10, RZ, RZ, R40 ;  /* 0x000000ffff0a7224 */ /* 0x000fe400078e0028 */
[----:B------:R-:W-:Y:S01]  /*cfb0*/  IMAD.MOV.U32 R11, RZ, RZ, R42 ;  /* 0x000000ffff0b7224 */ /* 0x000fe200078e002a */
[----:B------:R-:W-:Y:S06]  /*cfc0*/  BAR.SYNC.DEFER_BLOCKING 0x0 ;  /* 0x0000000000007b1d */ /* 0x000fec0000010000 */
[----:B------:R-:W-:Y:S02]  /*cfd0*/  STSM.16.M88.4 [R100], R8 ;  /* 0x0000000864007844 */ /* 0x000fe40000000200 */
[----:B------:R-:W-:Y:S01]  /*cfe0*/  BAR.SYNC.DEFER_BLOCKING 0x0 ;  /* 0x0000000000007b1d */ /* 0x000fe20000010000 */
[----:B------:R-:W-:-:S02]  /*cff0*/  IMAD.MOV.U32 R20, RZ, RZ, R73 ;  /* 0x000000ffff147224 */ /* 0x000fc400078e0049 */
[----:B------:R-:W-:-:S03]  /*d000*/  IMAD.MOV.U32 R21, RZ, RZ, R75 ;  /* 0x000000ffff157224 */ /* 0x000fc600078e004b */
[----:B------:R-:W1:Y:S01]  /*d010*/  LDS.128 R4, [R2] ;  /* 0x0000000002047984 */ /* 0x000e620000000c00 */
[----:B------:R-:W-:Y:S02]  /*d020*/  IMAD.MOV.U32 R22, RZ, RZ, R41 ;  /* 0x000000ffff167224 */ /* 0x000fe400078e0029 */
[----:B------:R-:W-:Y:S01]  /*d030*/  IMAD.MOV.U32 R23, RZ, RZ, R43 ;  /* 0x000000ffff177224 */ /* 0x000fe200078e002b */
[----:B------:R-:W-:Y:S06]  /*d040*/  BAR.SYNC.DEFER_BLOCKING 0x0 ;  /* 0x0000000000007b1d */ /* 0x000fec0000010000 */
[----:B------:R-:W-:Y:S02]  /*d050*/  STSM.16.M88.4 [R100], R20 ;  /* 0x0000001464007844 */ /* 0x000fe40000000200 */
[----:B------:R-:W-:Y:S01]  /*d060*/  BAR.SYNC.DEFER_BLOCKING 0x0 ;  /* 0x0000000000007b1d */ /* 0x000fe20000010000 */
[----:B----4-:R-:W-:-:S02]  /*d070*/  IMAD.MOV.U32 R16, RZ, RZ, R76 ;  /* 0x000000ffff107224 */ /* 0x010fc400078e004c */
[----:B------:R-:W-:-:S03]  /*d080*/  IMAD.MOV.U32 R17, RZ, RZ, R78 ;  /* 0x000000ffff117224 */ /* 0x000fc600078e004e */
[----:B------:R-:W4:Y:S01]  /*d090*/  LDS.128 R12, [R2] ;  /* 0x00000000020c7984 */ /* 0x000f220000000c00 */
[----:B------:R-:W-:Y:S02]  /*d0a0*/  IMAD.MOV.U32 R18, RZ, RZ, R44 ;  /* 0x000000ffff127224 */ /* 0x000fe400078e002c */
[----:B------:R-:W-:Y:S01]  /*d0b0*/  IMAD.MOV.U32 R19, RZ, RZ, R46 ;  /* 0x000000ffff137224 */ /* 0x000fe200078e002e */
[----:B------:R-:W-:Y:S06]  /*d0c0*/  BAR.SYNC.DEFER_BLOCKING 0x0 ;  /* 0x0000000000007b1d */ /* 0x000fec0000010000 */
[----:B------:R-:W-:Y:S02]  /*d0d0*/  STSM.16.M88.4 [R100], R16 ;  /* 0x0000001064007844 */ /* 0x000fe40000000200 */
[----:B------:R-:W-:Y:S01]  /*d0e0*/  BAR.SYNC.DEFER_BLOCKING 0x0 ;  /* 0x0000000000007b1d */ /* 0x000fe20000010000 */
[----:B------:R-:W-:-:S02]  /*d0f0*/  IMAD.MOV.U32 R24, RZ, RZ, R77 ;  /* 0x000000ffff187224 */ /* 0x000fc400078e004d */
        /* <DEDUP_REMOVED lines=13> */
[----:B------:R3:W-:Y:S02]  /*d1d0*/  STSM.16.M88.4 [R100], R28 ;  /* 0x0000001c64007844 */ /* 0x0007e40000000200 */
        /* <DEDUP_REMOVED lines=14> */
[----:B------:R-:W-:Y:S01]  /*d2c0*/  BAR.SYNC.DEFER_BLOCKING 0x0 ;  /* 0x0000000000007b1d */ /* 0x000fe20000010000 */
[----:B--2---:R-:W-:Y:S02]  /*d2d0*/  IMAD R3, R101, UR4, RZ ;  /* 0x0000000465037c24 */ /* 0x004fe4000f8e02ff */
[----:B---3--:R-:W-:-:S03]  /*d2e0*/  IMAD R28, R0, UR5, RZ ;  /* 0x00000005001c7c24 */ /* 0x008fc6000f8e02ff */
[C---:B------:R-:W-:Y:S01]  /*d2f0*/  LEA R40, P1, R3.reuse, UR6, 0x2 ;  /* 0x0000000603287c11 */ /* 0x040fe2000f8210ff */
[----:B------:R2:W-:Y:S03]  /*d300*/  STSM.16.M88.4 [R100], R48 ;  /* 0x0000003064007844 */ /* 0x0005e60000000200 */
[----:B------:R-:W-:Y:S02]  /*d310*/  LEA.HI.X.SX32 R3, R3, UR7, 0x2, P1 ;  /* 0x0000000703037c11 */ /* 0x000fe400088f16ff */
[C---:B------:R-:W-:Y:S01]  /*d320*/  LEA R42, P6, R28.reuse, R40, 0x2 ;  /* 0x000000281c2a7211 */ /* 0x040fe200078c10ff */
[----:B------:R-:W-:-:S03]  /*d330*/  VIADD R41, R28, UR5 ;  /* 0x000000051c297c36 */ /* 0x000fc60008000000 */
[----:B------:R-:W-:Y:S01]  /*d340*/  LEA.HI.X.SX32 R43, R28, R3, 0x2, P6 ;  /* 0x000000031c2b7211 */ /* 0x000fe200030f16ff */
[----:B------:R-:W-:Y:S01]  /*d350*/  BAR.SYNC.DEFER_BLOCKING 0x0 ;  /* 0x0000000000007b1d */ /* 0x000fe20000010000 */
[----:B------:R-:W-:Y:S02]  /*d360*/  IMAD.MOV.U32 R68, RZ, RZ, R85 ;  /* 0x000000ffff447224 */ /* 0x000fe400078e0055 */
[----:B------:R-:W-:-:S03]  /*d370*/  IMAD.MOV.U32 R69, RZ, RZ, R87 ;  /* 0x000000ffff457224 */ /* 0x000fc600078e0057 */
[----:B------:R-:W3:Y:S01]  /*d380*/  LDS.128 R28, [R2] ;  /* 0x00000000021c7984 */ /* 0x000ee20000000c00 */
[----:B------:R-:W-:Y:S02]  /*d390*/  IMAD.MOV.U32 R70, RZ, RZ, R53 ;  /* 0x000000ffff467224 */ /* 0x000fe400078e0035 */
[----:B------:R-:W-:Y:S01]  /*d3a0*/  IMAD.MOV.U32 R71, RZ, RZ, R55 ;  /* 0x000000ffff477224 */ /* 0x000fe200078e0037 */
[----:B------:R-:W-:Y:S01]  /*d3b0*/  BAR.SYNC.DEFER_BLOCKING 0x0 ;  /* 0x0000000000007b1d */ /* 0x000fe20000010000 */
[C---:B------:R-:W-:Y:S01]  /*d3c0*/  ISETP.LT.AND P1, PT, R0.reuse, R157, !P0 ;  /* 0x0000009d0000720c */ /* 0x040fe20004721270 */
[----:B-----5:R-:W-:-:S04]  /*d3d0*/  VIADD R46, R0, 0x5 ;  /* 0x00000005002e7836 */ /* 0x020fc80000000000 */
[----:B------:R-:W-:Y:S02]  /*d3e0*/  STSM.16.M88.4 [R100], R68 ;  /* 0x0000004464007844 */ /* 0x000fe40000000200 */
[----:B------:R-:W-:Y:S01]  /*d3f0*/  BAR.SYNC.DEFER_BLOCKING 0x0 ;  /* 0x0000000000007b1d */ /* 0x000fe20000010000 */
[C---:B------:R-:W-:Y:S01]  /*d400*/  LEA R44, P6, R41.reuse, R40, 0x2 ;  /* 0x00000028292c7211 */ /* 0x040fe200078c10ff */
[C---:B------:R-:W-:Y:S02]  /*d410*/  VIADD R47, R41.reuse, UR5 ;  /* 0x00000005292f7c36 */ /* 0x040fe40008000000 */
[----:B--2---:R-:W-:Y:S01]  /*d420*/  VIADD R48, R0, 0x6 ;  /* 0x0000000600307836 */ /* 0x004fe20000000000 */
[----:B------:R-:W-:Y:S01]  /*d430*/  LEA.HI.X.SX32 R45, R41, R3, 0x2, P6 ;  /* 0x00000003292d7211 */ /* 0x000fe200030f16ff */
[----:B------:R-:W-:Y:S01]  /*d440*/  VIADD R41, R47, UR5 ;  /* 0x000000052f297c36 */ /* 0x000fe20008000000 */
[----:B------:R2:W-:Y:S01]  /*d450*/  @P1 STG.E desc[UR16][R42.64], R96 ;  /* 0x000000602a001986 */ /* 0x0005e2000c101910 */
[----:B------:R-:W-:-:S02]  /*d460*/  ISETP.LT.AND P1, PT, R46, R157, !P0 ;  /* 0x0000009d2e00720c */ /* 0x000fc40004721270 */
[CC--:B------:R-:W-:Y:S01]  /*d470*/  LEA R46, P6, R47.reuse, R40.reuse, 0x2 ;  /* 0x000000282f2e7211 */ /* 0x0c0fe200078c10ff */
[----:B------:R5:W-:Y:S01]  /*d480*/  @P4 STG.E desc[UR16][R44.64], R92 ;  /* 0x0000005c2c004986 */ /* 0x000be2000c101910 */
[----:B------:R-:W-:Y:S02]  /*d490*/  ISETP.LT.AND P4, PT, R48, R157, !P0 ;  /* 0x0000009d3000720c */ /* 0x000fe40004781270 */
[-C--:B------:R-:W-:Y:S02]  /*d4a0*/  LEA.HI.X.SX32 R47, R47, R3.reuse, 0x2, P6 ;  /* 0x000000032f2f7211 */ /* 0x080fe400030f16ff */
[C---:B------:R-:W-:Y:S01]  /*d4b0*/  LEA R48, P6, R41.reuse, R40, 0x2 ;  /* 0x0000002829307211 */ /* 0x040fe200078c10ff */
[----:B--2---:R-:W-:Y:S02]  /*d4c0*/  VIADD R42, R0, 0x7 ;  /* 0x00000007002a7836 */ /* 0x004fe40000000000 */
[C---:B------:R-:W-:Y:S01]  /*d4d0*/  VIADD R43, R41.reuse, UR5 ;  /* 0x00000005292b7c36 */ /* 0x040fe20008000000 */
[----:B------:R2:W-:Y:S01]  /*d4e0*/  @P2 STG.E desc[UR16][R46.64], R97 ;  /* 0x000000612e002986 */ /* 0x0005e2000c101910 */
[----:B------:R-:W-:-:S02]  /*d4f0*/  LEA.HI.X.SX32 R49, R41, R3, 0x2, P6 ;  /* 0x0000000329317211 */ /* 0x000fc400030f16ff */
[----:B------:R-:W-:Y:S01]  /*d500*/  ISETP.LT.AND P2, PT, R42, R157, !P0 ;  /* 0x0000009d2a00720c */ /* 0x000fe20004741270 */
[C---:B------:R-:W-:Y:S01]  /*d510*/  VIADD R41, R43.reuse, UR5 ;  /* 0x000000052b297c36 */ /* 0x040fe20008000000 */
[----:B------:R-:W-:-:S04]  /*d520*/  LEA R42, P6, R43, R40, 0x2 ;  /* 0x000000282b2a7211 */ /* 0x000fc800078c10ff */
[-C--:B------:R-:W-:Y:S01]  /*d530*/  LEA.HI.X.SX32 R43, R43, R3.reuse, 0x2, P6 ;  /* 0x000000032b2b7211 */ /* 0x080fe200030f16ff */
[C---:B------:R-:W-:Y:S01]  /*d540*/  VIADD R51, R41.reuse, UR5 ;  /* 0x0000000529337c36 */ /* 0x040fe20008000000 */
[CC--:B-----5:R-:W-:Y:S01]  /*d550*/  LEA R44, P6, R41.reuse, R40.reuse, 0x2 ;  /* 0x00000028292c7211 */ /* 0x0e0fe200078c10ff */
[----:B------:R5:W-:Y:S03]  /*d560*/  @P3 STG.E desc[UR16][R48.64], R93 ;  /* 0x0000005d30003986 */ /* 0x000be6000c101910 */
[----:B------:R-:W-:Y:S01]  /*d570*/  LEA.HI.X.SX32 R45, R41, R3, 0x2, P6 ;  /* 0x00000003292d7211 */ /* 0x000fe200030f16ff */
[C---:B------:R-:W-:Y:S01]  /*d580*/  VIADD R41, R51.reuse, UR5 ;  /* 0x0000000533297c36 */ /* 0x040fe20008000000 */
[----:B--2---:R-:W-:Y:S01]  /*d590*/  LEA R46, P6, R51, R40, 0x2 ;  /* 0x00000028332e7211 */ /* 0x004fe200078c10ff */
[C---:B------:R-:W-:Y:S01]  /*d5a0*/  VIADD R50, R0.reuse, 0x8 ;  /* 0x0000000800327836 */ /* 0x040fe20000000000 */
[----:B------:R2:W-:Y:S01]  /*d5b0*/  @P5 STG.E desc[UR16][R42.64], R98 ;  /* 0x000000622a005986 */ /* 0x0005e2000c101910 */
[----:B-----5:R-:W-:-:S03]  /*d5c0*/  VIADD R48, R0, 0xa ;  /* 0x0000000a00307836 */ /* 0x020fc60000000000 */
[----:B------:R5:W-:Y:S01]  /*d5d0*/  @P1 STG.E desc[UR16][R44.64], R94 ;  /* 0x0000005e2c001986 */ /* 0x000be2000c101910 */
[----:B------:R-:W-:Y:S02]  /*d5e0*/  LEA.HI.X.SX32 R47, R51, R3, 0x2, P6 ;  /* 0x00000003332f7211 */ /* 0x000fe400030f16ff */
[-C--:B------:R-:W-:Y:S02]  /*d5f0*/  ISETP.LT.AND P1, PT, R48, R157.reuse, !P0 ;  /* 0x0000009d3000720c */ /* 0x080fe40004721270 */
[CC--:B------:R-:W-:Y:S01]  /*d600*/  LEA R48, P6, R41.reuse, R40.reuse, 0x2 ;  /* 0x0000002829307211 */ /* 0x0c0fe200078c10ff */
[C---:B--2---:R-:W-:Y:S01]  /*d610*/  VIADD R43, R41.reuse, UR5 ;  /* 0x00000005292b7c36 */ /* 0x044fe20008000000 */
[----:B------:R-:W-:Y:S02]  /*d620*/  ISETP.LT.AND P3, PT, R50, R157, !P0 ;  /* 0x0000009d3200720c */ /* 0x000fe40004761270 */
[-C--:B------:R-:W-:Y:S01]  /*d630*/  LEA.HI.X.SX32 R49, R41, R3.reuse, 0x2, P6 ;  /* 0x0000000329317211 */ /* 0x080fe200030f16ff */
[----:B------:R-:W-:Y:S01]  /*d640*/  VIADD R50, R0, 0x9 ;  /* 0x0000000900327836 */ /* 0x000fe20000000000 */
[C---:B------:R-:W-:Y:S01]  /*d650*/  LEA R42, P6, R43.reuse, R40, 0x2 ;  /* 0x000000282b2a7211 */ /* 0x040fe200078c10ff */
[C---:B------:R-:W-:Y:S01]  /*d660*/  VIADD R41, R43.reuse, UR5 ;  /* 0x000000052b297c36 */ /* 0x040fe20008000000 */
[----:B------:R2:W-:Y:S02]  /*d670*/  @P4 STG.E desc[UR16][R46.64], R99 ;  /* 0x000000632e004986 */ /* 0x0005e4000c101910 */
[----:B------:R-:W-:-:S02]  /*d680*/  LEA.HI.X.SX32 R43, R43, R3, 0x2, P6 ;  /* 0x000000032b2b7211 */ /* 0x000fc400030f16ff */
[----:B------:R-:W-:Y:S01]  /*d690*/  ISETP.LT.AND P5, PT, R50, R157, !P0 ;  /* 0x0000009d3200720c */ /* 0x000fe200047a1270 */
[C---:B------:R-:W-:Y:S01]  /*d6a0*/  VIADD R50, R0.reuse, 0xb ;  /* 0x0000000b00327836 */ /* 0x040fe20000000000 */
[CC--:B-----5:R-:W-:Y:S01]  /*d6b0*/  LEA R44, P6, R41.reuse, R40.reuse, 0x2 ;  /* 0x00000028292c7211 */ /* 0x0e0fe200078c10ff */
[----:B------:R5:W-:Y:S01]  /*d6c0*/  @P2 STG.E desc[UR16][R48.64], R95 ;  /* 0x0000005f30002986 */ /* 0x000be2000c101910 */
[----:B--2---:R-:W-:Y:S02]  /*d6d0*/  VIADD R46, R0, 0xd ;  /* 0x0000000d002e7836 */ /* 0x004fe40000000000 */
[C---:B------:R-:W-:Y:S01]  /*d6e0*/  VIADD R47, R41.reuse, UR5 ;  /* 0x00000005292f7c36 */ /* 0x040fe20008000000 */
[----:B------:R2:W-:Y:S01]  /*d6f0*/  @P3 STG.E desc[UR16][R42.64], R88 ;  /* 0x000000582a003986 */ /* 0x0005e2000c101910 */
[----:B------:R-:W-:Y:S02]  /*d700*/  LEA.HI.X.SX32 R45, R41, R3, 0x2, P6 ;  /* 0x00000003292d7211 */ /* 0x000fe400030f16ff */
[----:B------:R-:W-:Y:S01]  /*d710*/  ISETP.LT.AND P3, PT, R46, R157, !P0 ;  /* 0x0000009d2e00720c */ /* 0x000fe20004761270 */
[C---:B------:R-:W-:Y:S01]  /*d720*/  VIADD R41, R47.reuse, UR5 ;  /* 0x000000052f297c36 */ /* 0x040fe20008000000 */
[----:B------:R-:W-:-:S02]  /*d730*/  LEA R46, P6, R47, R40, 0x2 ;  /* 0x000000282f2e7211 */ /* 0x000fc400078c10ff */
[----:B------:R-:W-:Y:S02]  /*d740*/  ISETP.LT.AND P4, PT, R50, R157, !P0 ;  /* 0x0000009d3200720c */ /* 0x000fe40004781270 */
[-C--:B------:R-:W-:Y:S01]  /*d750*/  LEA.HI.X.SX32 R47, R47, R3.reuse, 0x2, P6 ;  /* 0x000000032f2f7211 */ /* 0x080fe200030f16ff */
[----:B------:R-:W-:Y:S01]  /*d760*/  VIADD R50, R0, 0xc ;  /* 0x0000000c00327836 */ /* 0x000fe20000000000 */
[CC--:B-----5:R-:W-:Y:S01]  /*d770*/  LEA R48, P6, R41.reuse, R40.reuse, 0x2 ;  /* 0x0000002829307211 */ /* 0x0e0fe200078c10ff */
[C---:B------:R-:W-:Y:S01]  /*d780*/  VIADD R51, R41.reuse, UR5 ;  /* 0x0000000529337c36 */ /* 0x040fe20008000000 */
[----:B------:R5:W-:Y:S02]  /*d790*/  @P5 STG.E desc[UR16][R44.64], R64 ;  /* 0x000000402c005986 */ /* 0x000be4000c101910 */
[----:B------:R-:W-:Y:S01]  /*d7a0*/  LEA.HI.X.SX32 R49, R41, R3, 0x2, P6 ;  /* 0x0000000329317211 */ /* 0x000fe200030f16ff */
[C---:B------:R-:W-:Y:S01]  /*d7b0*/  VIADD R41, R51.reuse, UR5 ;  /* 0x0000000533297c36 */ /* 0x040fe20008000000 */
[----:B------:R-:W-:Y:S01]  /*d7c0*/  ISETP.LT.AND P2, PT, R50, R157, !P0 ;  /* 0x0000009d3200720c */ /* 0x000fe20004741270 */
[C---:B------:R-:W-:Y:S01]  /*d7d0*/  VIADD R50, R0.reuse, 0xe ;  /* 0x0000000e00327836 */ /* 0x040fe20000000000 */
[----:B--2---:R-:W-:Y:S01]  /*d7e0*/  LEA R42, P6, R51, R40, 0x2 ;  /* 0x00000028332a7211 */ /* 0x004fe200078c10ff */
        /* <DEDUP_REMOVED lines=79> */
[----:B------:R-:W-:Y:S01]  /*dce0*/  ISETP.LT.AND P4, PT, R50, R157, !P0 ;  /* 0x0000009d3200720c */ /* 0x000fe20004781270 */
[----:B------:R-:W-:Y:S01]  /*dcf0*/  VIADD R50, R0, 0x1b ;  /* 0x0000001b00327836 */ /* 0x000fe20000000000 */
[----:B------:R-:W-:Y:S01]  /*dd00*/  LEA.HI.X.SX32 R45, R41, R3, 0x2, P6 ;  /* 0x00000003292d7211 */ /* 0x000fe200030f16ff */
[C---:B------:R-:W-:Y:S01]  /*dd10*/  VIADD R41, R47.reuse, UR5 ;  /* 0x000000052f297c36 */ /* 0x040fe20008000000 */
[----:B------:R-:W-:-:S02]  /*dd20*/  LEA R46, P6, R47, R40, 0x2 ;  /* 0x000000282f2e7211 */ /* 0x000fc400078c10ff */
[----:B------:R-:W-:Y:S01]  /*dd30*/  ISETP.LT.AND P2, PT, R50, R157, !P0 ;  /* 0x0000009d3200720c */ /* 0x000fe20004741270 */
[----:B------:R2:W-:Y:S01]  /*dd40*/  @P5 STG.E desc[UR16][R42.64], R32 ;  /* 0x000000202a005986 */ /* 0x0005e2000c101910 */
[-C--:B------:R-:W-:Y:S02]  /*dd50*/  LEA.HI.X.SX32 R47, R47, R3.reuse, 0x2, P6 ;  /* 0x000000032f2f7211 */ /* 0x080fe400030f16ff */
[CC--:B-----5:R-:W-:Y:S01]  /*dd60*/  LEA R48, P6, R41.reuse, R40.reuse, 0x2 ;  /* 0x0000002829307211 */ /* 0x0e0fe200078c10ff */
[C---:B------:R-:W-:Y:S01]  /*dd70*/  VIADD R50, R0.reuse, 0x1d ;  /* 0x0000001d00327836 */ /* 0x040fe20000000000 */
[----:B-1----:R1:W-:Y:S02]  /*dd80*/  @P1 STG.E desc[UR16][R44.64], R36 ;  /* 0x000000242c001986 */ /* 0x0023e4000c101910 */
[C---:B------:R-:W-:Y:S01]  /*dd90*/  LEA.HI.X.SX32 R49, R41.reuse, R3, 0x2, P6 ;  /* 0x0000000329317211 */ /* 0x040fe200030f16ff */
[----:B--2---:R-:W-:Y:S02]  /*dda0*/  VIADD R32, R0, 0x1f ;  /* 0x0000001f00207836 */ /* 0x004fe40000000000 */
[----:B------:R-:W-:Y:S01]  /*ddb0*/  VIADD R43, R41, UR5 ;  /* 0x00000005292b7c36 */ /* 0x000fe20008000000 */
[----:B------:R-:W-:Y:S02]  /*ddc0*/  @P4 STG.E desc[UR16][R46.64], R33 ;  /* 0x000000212e004986 */ /* 0x000fe4000c101910 */
[-C--:B------:R-:W-:Y:S01]  /*ddd0*/  ISETP.LT.AND P4, PT, R32, R157.reuse, !P0 ;  /* 0x0000009d2000720c */ /* 0x080fe20004781270 */
[----:B------:R-:W-:Y:S01]  /*dde0*/  VIADD R32, R0, 0x20 ;  /* 0x0000002000207836 */ /* 0x000fe20000000000 */
[C---:B------:R-:W-:Y:S01]  /*ddf0*/  LEA R42, P6, R43.reuse, R40, 0x2 ;  /* 0x000000282b2a7211 */ /* 0x040fe200078c10ff */
[C---:B-1----:R-:W-:Y:S01]  /*de00*/  VIADD R36, R43.reuse, UR5 ;  /* 0x000000052b247c36 */ /* 0x042fe20008000000 */
[----:B------:R-:W-:Y:S01]  /*de10*/  ISETP.LT.AND P5, PT, R50, R157, !P0 ;  /* 0x0000009d3200720c */ /* 0x000fe200047a1270 */
[----:B------:R-:W-:Y:S01]  /*de20*/  VIADD R50, R0, 0x1e ;  /* 0x0000001e00327836 */ /* 0x000fe20000000000 */
[----:B------:R1:W-:Y:S01]  /*de30*/  @P2 STG.E desc[UR16][R48.64], R37 ;  /* 0x0000002530002986 */ /* 0x0003e2000c101910 */
[----:B------:R-:W-:-:S02]  /*de40*/  LEA.HI.X.SX32 R43, R43, R3, 0x2, P6 ;  /* 0x000000032b2b7211 */ /* 0x000fc400030f16ff */
[-C--:B------:R-:W-:Y:S01]  /*de50*/  ISETP.LT.AND P2, PT, R32, R157.reuse, !P0 ;  /* 0x0000009d2000720c */ /* 0x080fe20004741270 */
[----:B------:R-:W-:Y:S01]  /*de60*/  VIADD R32, R0, 0x21 ;  /* 0x0000002100207836 */ /* 0x000fe20000000000 */
[CC--:B------:R-:W-:Y:S01]  /*de70*/  LEA R44, P6, R36.reuse, R40.reuse, 0x2 ;  /* 0x00000028242c7211 */ /* 0x0c0fe200078c10ff */
[----:B------:R-:W-:Y:S01]  /*de80*/  VIADD R41, R36, UR5 ;  /* 0x0000000524297c36 */ /* 0x000fe20008000000 */
[----:B------:R-:W-:Y:S01]  /*de90*/  ISETP.LT.AND P1, PT, R50, R157, !P0 ;  /* 0x0000009d3200720c */ /* 0x000fe20004721270 */
[----:B------:R2:W-:Y:S01]  /*dea0*/  @P3 STG.E desc[UR16][R42.64], R34 ;  /* 0x000000222a003986 */ /* 0x0005e2000c101910 */
[----:B------:R-:W-:Y:S01]  /*deb0*/  LEA.HI.X.SX32 R45, R36, R3, 0x2, P6 ;  /* 0x00000003242d7211 */ /* 0x000fe200030f16ff */
[----:B------:R-:W-:Y:S01]  /*dec0*/  VIADD R36, R0, 0x22 ;  /* 0x0000002200247836 */ /* 0x000fe20000000000 */
[-C--:B------:R-:W-:Y:S01]  /*ded0*/  ISETP.LT.AND P3, PT, R32, R157.reuse, !P0 ;  /* 0x0000009d2000720c */ /* 0x080fe20004761270 */
[C---:B-1----:R-:W-:Y:S01]  /*dee0*/  VIADD R37, R41.reuse, UR5 ;  /* 0x0000000529257c36 */ /* 0x042fe20008000000 */
[CC--:B------:R-:W-:Y:S01]  /*def0*/  LEA R32, P6, R41.reuse, R40.reuse, 0x2 ;  /* 0x0000002829207211 */ /* 0x0c0fe200078c10ff */
[----:B------:R1:W-:Y:S01]  /*df00*/  @P5 STG.E desc[UR16][R44.64], R38 ;  /* 0x000000262c005986 */ /* 0x0003e2000c101910 */
[----:B------:R-:W-:Y:S01]  /*df10*/  ISETP.LT.AND P5, PT, R36, R157, !P0 ;  /* 0x0000009d2400720c */ /* 0x000fe200047a1270 */
[----:B------:R-:W-:Y:S01]  /*df20*/  VIADD R46, R0, 0x23 ;  /* 0x00000023002e7836 */ /* 0x000fe20000000000 */
[----:B------:R-:W-:Y:S01]  /*df30*/  LEA.HI.X.SX32 R33, R41, R3, 0x2, P6 ;  /* 0x0000000329217211 */ /* 0x000fe200030f16ff */
[C---:B------:R-:W-:Y:S01]  /*df40*/  VIADD R41, R37.reuse, UR5 ;  /* 0x0000000525297c36 */ /* 0x040fe20008000000 */
[----:B------:R-:W-:-:S03]  /*df50*/  LEA R36, P6, R37, R40, 0x2 ;  /* 0x0000002825247211 */ /* 0x000fc600078c10ff */
[----:B------:R5:W-:Y:S01]  /*df60*/  @P1 STG.E desc[UR16][R32.64], R35 ;  /* 0x0000002320001986 */ /* 0x000be2000c101910 */
[----:B------:R-:W-:Y:S02]  /*df70*/  LEA.HI.X.SX32 R37, R37, R3, 0x2, P6 ;  /* 0x0000000325257211 */ /* 0x000fe400030f16ff */
[----:B------:R-:W-:Y:S01]  /*df80*/  ISETP.LT.AND P1, PT, R46, R157, !P0 ;  /* 0x0000009d2e00720c */ /* 0x000fe20004721270 */
[C---:B------:R-:W-:Y:S01]  /*df90*/  VIADD R46, R41.reuse, UR5 ;  /* 0x00000005292e7c36 */ /* 0x040fe20008000000 */
[----:B--2---:R-:W-:Y:S01]  /*dfa0*/  LEA R42, P6, R41, R40, 0x2 ;  /* 0x00000028292a7211 */ /* 0x004fe200078c10ff */
[----:B------:R-:W-:-:S03]  /*dfb0*/  VIADD R34, R0, 0x24 ;  /* 0x0000002400227836 */ /* 0x000fc60000000000 */
[----:B------:R-:W-:Y:S02]  /*dfc0*/  LEA.HI.X.SX32 R43, R41, R3, 0x2, P6 ;  /* 0x00000003292b7211 */ /* 0x000fe400030f16ff */
[-C--:B-1----:R-:W-:Y:S01]  /*dfd0*/  LEA R44, P6, R46, R40.reuse, 0x2 ;  /* 0x000000282e2c7211 */ /* 0x082fe200078c10ff */
[----:B-----5:R-:W-:Y:S02]  /*dfe0*/  VIADD R32, R0, 0x25 ;  /* 0x0000002500207836 */ /* 0x020fe40000000000 */
[----:B------:R-:W-:Y:S01]  /*dff0*/  VIADD R33, R46, UR5 ;  /* 0x000000052e217c36 */ /* 0x000fe20008000000 */
[----:B------:R1:W-:Y:S01]  /*e000*/  @P4 STG.E desc[UR16][R36.64], R39 ;  /* 0x0000002724004986 */ /* 0x0003e2000c101910 */
[----:B------:R-:W-:Y:S01]  /*e010*/  ISETP.LT.AND P4, PT, R34, R157, !P0 ;  /* 0x0000009d2200720c */ /* 0x000fe20004781270 */
[----:B------:R-:W-:Y:S01]  /*e020*/  VIADD R34, R0, 0x26 ;  /* 0x0000002600227836 */ /* 0x000fe20000000000 */
[----:B------:R-:W-:Y:S01]  /*e030*/  LEA.HI.X.SX32 R45, R46, R3, 0x2, P6 ;  /* 0x000000032e2d7211 */ /* 0x000fe200030f16ff */
[----:B------:R2:W-:Y:S01]  /*e040*/  @P2 STG.E desc[UR16][R42.64], R4 ;  /* 0x000000042a002986 */ /* 0x0005e2000c101910 */
[-C--:B------:R-:W-:Y:S01]  /*e050*/  ISETP.LT.AND P2, PT, R32, R157.reuse, !P0 ;  /* 0x0000009d2000720c */ /* 0x080fe20004741270 */
[C---:B------:R-:W-:Y:S01]  /*e060*/  VIADD R35, R33.reuse, UR5 ;  /* 0x0000000521237c36 */ /* 0x040fe20008000000 */
[----:B------:R-:W-:Y:S01]  /*e070*/  LEA R32, P6, R33, R40, 0x2 ;  /* 0x0000002821207211 */ /* 0x000fe200078c10ff */
[----:B----4-:R4:W-:Y:S01]  /*e080*/  @P3 STG.E desc[UR16][R44.64], R12 ;  /* 0x0000000c2c003986 */ /* 0x0109e2000c101910 */
[----:B------:R-:W-:-:S02]  /*e090*/  ISETP.LT.AND P3, PT, R34, R157, !P0 ;  /* 0x0000009d2200720c */ /* 0x000fc40004761270 */
[-C--:B------:R-:W-:Y:S01]  /*e0a0*/  LEA.HI.X.SX32 R33, R33, R3.reuse, 0x2, P6 ;  /* 0x0000000321217211 */ /* 0x080fe200030f16ff */
[C---:B-1----:R-:W-:Y:S01]  /*e0b0*/  VIADD R36, R0.reuse, 0x27 ;  /* 0x0000002700247836 */ /* 0x042fe20000000000 */
[CC--:B------:R-:W-:Y:S01]  /*e0c0*/  LEA R34, P6, R35.reuse, R40.reuse, 0x2 ;  /* 0x0000002823227211 */ /* 0x0c0fe200078c10ff */
[C---:B------:R-:W-:Y:S02]  /*e0d0*/  VIADD R37, R35.reuse, UR5 ;  /* 0x0000000523257c36 */ /* 0x040fe40008000000 */
[----:B------:R1:W-:Y:S01]  /*e0e0*/  @P5 STG.E desc[UR16][R32.64], R5 ;  /* 0x0000000520005986 */ /* 0x0003e2000c101910 */
[----:B------:R-:W-:Y:S01]  /*e0f0*/  LEA.HI.X.SX32 R35, R35, R3, 0x2, P6 ;  /* 0x0000000323237211 */ /* 0x000fe200030f16ff */
[----:B--2---:R-:W-:Y:S01]  /*e100*/  VIADD R4, R0, 0x28 ;  /* 0x0000002800047836 */ /* 0x004fe20000000000 */
[-C--:B------:R-:W-:Y:S01]  /*e110*/  ISETP.LT.AND P5, PT, R36, R157.reuse, !P0 ;  /* 0x0000009d2400720c */ /* 0x080fe200047a1270 */
[C---:B----4-:R-:W-:Y:S01]  /*e120*/  VIADD R12, R37.reuse, UR5 ;  /* 0x00000005250c7c36 */ /* 0x050fe20008000000 */
[C---:B------:R-:W-:Y:S01]  /*e130*/  LEA R36, P6, R37.reuse, R40, 0x2 ;  /* 0x0000002825247211 */ /* 0x040fe200078c10ff */
[----:B------:R-:W-:Y:S01]  /*e140*/  @P1 STG.E desc[UR16][R34.64], R13 ;  /* 0x0000000d22001986 */ /* 0x000fe2000c101910 */
[----:B------:R-:W-:Y:S01]  /*e150*/  ISETP.LT.AND P1, PT, R4, R157, !P0 ;  /* 0x0000009d0400720c */ /* 0x000fe20004721270 */
[----:B------:R-:W-:Y:S01]  /*e160*/  VIADD R4, R0, 0x29 ;  /* 0x0000002900047836 */ /* 0x000fe20000000000 */
[----:B------:R-:W-:-:S02]  /*e170*/  LEA.HI.X.SX32 R37, R37, R3, 0x2, P6 ;  /* 0x0000000325257211 */ /* 0x000fc400030f16ff */
[CC--:B------:R-:W-:Y:S01]  /*e180*/  LEA R38, P6, R12.reuse, R40.reuse, 0x2 ;  /* 0x000000280c267211 */ /* 0x0c0fe200078c10ff */
[C---:B-1----:R-:W-:Y:S02]  /*e190*/  VIADD R5, R12.reuse, UR5 ;  /* 0x000000050c057c36 */ /* 0x042fe40008000000 */
[----:B------:R1:W-:Y:S01]  /*e1a0*/  @P4 STG.E desc[UR16][R36.64], R6 ;  /* 0x0000000624004986 */ /* 0x0003e2000c101910 */
[----:B------:R-:W-:Y:S01]  /*e1b0*/  LEA.HI.X.SX32 R39, R12, R3, 0x2, P6 ;  /* 0x000000030c277211 */ /* 0x000fe200030f16ff */
[----:B------:R-:W-:Y:S01]  /*e1c0*/  VIADD R12, R0, 0x2a ;  /* 0x0000002a000c7836 */ /* 0x000fe20000000000 */
[-C--:B------:R-:W-:Y:S01]  /*e1d0*/  ISETP.LT.AND P4, PT, R4, R157.reuse, !P0 ;  /* 0x0000009d0400720c */ /* 0x080fe20004781270 */
[C---:B------:R-:W-:Y:S01]  /*e1e0*/  VIADD R32, R5.reuse, UR5 ;  /* 0x0000000505207c36 */ /* 0x040fe20008000000 */
[----:B------:R-:W-:Y:S01]  /*e1f0*/  LEA R4, P6, R5, R40, 0x2 ;  /* 0x0000002805047211 */ /* 0x000fe200078c10ff */
[----:B------:R2:W-:Y:S01]  /*e200*/  @P2 STG.E desc[UR16][R38.64], R14 ;  /* 0x0000000e26002986 */ /* 0x0005e2000c101910 */
[----:B------:R-:W-:-:S02]  /*e210*/  ISETP.LT.AND P2, PT, R12, R157, !P0 ;  /* 0x0000009d0c00720c */ /* 0x000fc40004741270 */
[-C--:B------:R-:W-:Y:S01]  /*e220*/  LEA.HI.X.SX32 R5, R5, R3.reuse, 0x2, P6 ;  /* 0x0000000305057211 */ /* 0x080fe200030f16ff */
[C---:B------:R-:W-:Y:S01]  /*e230*/  VIADD R33, R32.reuse, UR5 ;  /* 0x0000000520217c36 */ /* 0x040fe20008000000 */
[-C--:B------:R-:W-:Y:S01]  /*e240*/  LEA R12, P6, R32, R40.reuse, 0x2 ;  /* 0x00000028200c7211 */ /* 0x080fe200078c10ff */
[----:B-1----:R-:W-:Y:S02]  /*e250*/  VIADD R6, R0, 0x2b ;  /* 0x0000002b00067836 */ /* 0x002fe40000000000 */
[----:B------:R1:W-:Y:S01]  /*e260*/  @P3 STG.E desc[UR16][R4.64], R7 ;  /* 0x0000000704003986 */ /* 0x0003e2000c101910 */
[----:B------:R-:W-:Y:S02]  /*e270*/  LEA.HI.X.SX32 R13, R32, R3, 0x2, P6 ;  /* 0x00000003200d7211 */ /* 0x000fe400030f16ff */
[----:B------:R-:W-:Y:S01]  /*e280*/  ISETP.LT.AND P3, PT, R6, R157, !P0 ;  /* 0x0000009d0600720c */ /* 0x000fe20004761270 */
[----:B------:R-:W-:Y:S01]  /*e290*/  VIADD R6, R0, 0x2c ;  /* 0x0000002c00067836 */ /* 0x000fe20000000000 */
[C---:B------:R-:W-:Y:S01]  /*e2a0*/  LEA R32, P6, R33.reuse, R40, 0x2 ;  /* 0x0000002821207211 */ /* 0x040fe200078c10ff */
[C---:B--2---:R-:W-:Y:S01]  /*e2b0*/  VIADD R14, R33.reuse, UR5 ;  /* 0x00000005210e7c36 */ /* 0x044fe20008000000 */
[----:B------:R2:W-:Y:S02]  /*e2c0*/  @P5 STG.E desc[UR16][R12.64], R15 ;  /* 0x0000000f0c005986 */ /* 0x0005e4000c101910 */
[----:B------:R-:W-:-:S02]  /*e2d0*/  LEA.HI.X.SX32 R33, R33, R3, 0x2, P6 ;  /* 0x0000000321217211 */ /* 0x000fc400030f16ff */
[----:B------:R-:W-:Y:S01]  /*e2e0*/  ISETP.LT.AND P5, PT, R6, R157, !P0 ;  /* 0x0000009d0600720c */ /* 0x000fe200047a1270 */
[----:B------:R-:W-:Y:S01]  /*e2f0*/  VIADD R6, R0, 0x2d ;  /* 0x0000002d00067836 */ /* 0x000fe20000000000 */
[CC--:B------:R-:W-:Y:S01]  /*e300*/  LEA R34, P6, R14.reuse, R40.reuse, 0x2 ;  /* 0x000000280e227211 */ /* 0x0c0fe200078c10ff */
[C---:B------:R-:W-:Y:S01]  /*e310*/  VIADD R36, R14.reuse, UR5 ;  /* 0x000000050e247c36 */ /* 0x040fe20008000000 */
[----:B------:R4:W-:Y:S02]  /*e320*/  @P1 STG.E desc[UR16][R32.64], R8 ;  /* 0x0000000820001986 */ /* 0x0009e4000c101910 */
[----:B------:R-:W-:Y:S02]  /*e330*/  LEA.HI.X.SX32 R35, R14, R3, 0x2, P6 ;  /* 0x000000030e237211 */ /* 0x000fe400030f16ff */
[----:B------:R-:W-:Y:S01]  /*e340*/  ISETP.LT.AND P1, PT, R6, R157, !P0 ;  /* 0x0000009d0600720c */ /* 0x000fe20004721270 */
[----:B------:R-:W-:Y:S01]  /*e350*/  VIADD R6, R0, 0x2e ;  /* 0x0000002e00067836 */ /* 0x000fe20000000000 */
[CC--:B-1----:R-:W-:Y:S01]  /*e360*/  LEA R4, P6, R36.reuse, R40.reuse, 0x2 ;  /* 0x0000002824047211 */ /* 0x0c2fe200078c10ff */
[----:B------:R-:W-:Y:S01]  /*e370*/  VIADD R7, R36, UR5 ;  /* 0x0000000524077c36 */ /* 0x000fe20008000000 */
[----:B------:R-:W-:Y:S01]  /*e380*/  @P4 STG.E desc[UR16][R34.64], R20 ;  /* 0x0000001422004986 */ /* 0x000fe2000c101910 */
[----:B--2---:R-:W-:Y:S01]  /*e390*/  VIADD R12, R0, 0x2f ;  /* 0x0000002f000c7836 */ /* 0x004fe20000000000 */
[----:B------:R-:W-:Y:S01]  /*e3a0*/  LEA.HI.X.SX32 R5, R36, R3, 0x2, P6 ;  /* 0x0000000324057211 */ /* 0x000fe200030f16ff */
[C---:B------:R-:W-:Y:S01]  /*e3b0*/  VIADD R13, R7.reuse, UR5 ;  /* 0x00000005070d7c36 */ /* 0x040fe20008000000 */
[-C--:B------:R-:W-:Y:S01]  /*e3c0*/  ISETP.LT.AND P4, PT, R6, R157.reuse, !P0 ;  /* 0x0000009d0600720c */ /* 0x080fe20004781270 */
[----:B----4-:R-:W-:Y:S01]  /*e3d0*/  VIADD R8, R0, 0x30 ;  /* 0x0000003000087836 */ /* 0x010fe20000000000 */
[-C--:B------:R-:W-:Y:S01]  /*e3e0*/  LEA R6, P6, R7, R40.reuse, 0x2 ;  /* 0x0000002807067211 */ /* 0x080fe200078c10ff */
[----:B------:R1:W-:Y:S01]  /*e3f0*/  @P2 STG.E desc[UR16][R4.64], R9 ;  /* 0x0000000904002986 */ /* 0x0003e2000c101910 */
[----:B------:R-:W-:Y:S01]  /*e400*/  ISETP.LT.AND P2, PT, R12, R157, !P0 ;  /* 0x0000009d0c00720c */ /* 0x000fe20004741270 */
[----:B------:R-:W-:Y:S01]  /*e410*/  VIADD R15, R13, UR5 ;  /* 0x000000050d0f7c36 */ /* 0x000fe20008000000 */
[----:B------:R-:W-:Y:S01]  /*e420*/  LEA.HI.X.SX32 R7, R7, R3, 0x2, P6 ;  /* 0x0000000307077211 */ /* 0x000fe200030f16ff */
[----:B------:R-:W2:Y:S01]  /*e430*/  LDS.128 R32, [R2] ;  /* 0x0000000002207984 */ /* 0x000ea20000000c00 */
[----:B------:R-:W-:-:S04]  /*e440*/  LEA R12, P6, R13, R40, 0x2 ;  /* 0x000000280d0c7211 */ /* 0x000fc800078c10ff */
[----:B------:R-:W-:Y:S02]  /*e450*/  LEA.HI.X.SX32 R13, R13, R3, 0x2, P6 ;  /* 0x000000030d0d7211 */ /* 0x000fe400030f16ff */
[C---:B------:R-:W-:Y:S01]  /*e460*/  LEA R14, P6, R15.reuse, R40, 0x2 ;  /* 0x000000280f0e7211 */ /* 0x040fe200078c10ff */
[----:B-1----:R-:W-:Y:S02]  /*e470*/  VIADD R4, R0, 0x31 ;  /* 0x0000003100047836 */ /* 0x002fe40000000000 */
[C---:B------:R-:W-:Y:S01]  /*e480*/  VIADD R5, R15.reuse, UR5 ;  /* 0x000000050f057c36 */ /* 0x040fe20008000000 */
[----:B------:R1:W-:Y:S01]  /*e490*/  @P3 STG.E desc[UR16][R6.64], R21 ;  /* 0x0000001506003986 */ /* 0x0003e2000c101910 */
[----:B------:R-:W-:Y:S01]  /*e4a0*/  ISETP.LT.AND P3, PT, R8, R157, !P0 ;  /* 0x0000009d0800720c */ /* 0x000fe20004761270 */
[----:B------:R-:W-:Y:S01]  /*e4b0*/  VIADD R8, R0, 0x32 ;  /* 0x0000003200087836 */ /* 0x000fe20000000000 */
[----:B------:R-:W-:Y:S01]  /*e4c0*/  LEA.HI.X.SX32 R15, R15, R3, 0x2, P6 ;  /* 0x000000030f0f7211 */ /* 0x000fe200030f16ff */
[----:B------:R4:W-:Y:S01]  /*e4d0*/  @P5 STG.E desc[UR16][R12.64], R10 ;  /* 0x0000000a0c005986 */ /* 0x0009e2000c101910 */
[----:B------:R-:W-:-:S02]  /*e4e0*/  ISETP.LT.AND P5, PT, R4, R157, !P0 ;  /* 0x0000009d0400720c */ /* 0x000fc400047a1270 */
[CC--:B------:R-:W-:Y:S01]  /*e4f0*/  LEA R4, P6, R5.reuse, R40.reuse, 0x2 ;  /* 0x0000002805047211 */ /* 0x0c0fe200078c10ff */
[----:B------:R5:W-:Y:S01]  /*e500*/  @P1 STG.E desc[UR16][R14.64], R22 ;  /* 0x000000160e001986 */ /* 0x000be2000c101910 */
[C---:B-1----:R-:W-:Y:S02]  /*e510*/  VIADD R7, R5.reuse, UR5 ;  /* 0x0000000505077c36 */ /* 0x042fe40008000000 */
[----:B------:R-:W-:Y:S02]  /*e520*/  LEA.HI.X.SX32 R5, R5, R3, 0x2, P6 ;  /* 0x0000000305057211 */ /* 0x000fe400030f16ff */
[----:B------:R-:W-:Y:S01]  /*e530*/  ISETP.LT.AND P1, PT, R8, R157, !P0 ;  /* 0x0000009d0800720c */ /* 0x000fe20004721270 */
[C---:B------:R-:W-:Y:S01]  /*e540*/  VIADD R9, R7.reuse, UR5 ;  /* 0x0000000507097c36 */ /* 0x040fe20008000000 */
[----:B------:R-:W-:Y:S01]  /*e550*/  LEA R6, P6, R7, R40, 0x2 ;  /* 0x0000002807067211 */ /* 0x000fe200078c10ff */
[----:B------:R-:W-:Y:S01]  /*e560*/  VIADD R8, R0, 0x33 ;  /* 0x0000003300087836 */ /* 0x000fe20000000000 */
[----:B------:R1:W-:Y:S01]  /*e570*/  @P4 STG.E desc[UR16][R4.64], R11 ;  /* 0x0000000b04004986 */ /* 0x0003e2000c101910 */
[----:B----4-:R-:W-:Y:S01]  /*e580*/  VIADD R13, R9, UR5 ;  /* 0x00000005090d7c36 */ /* 0x010fe20008000000 */
[----:B------:R-:W-:-:S02]  /*e590*/  LEA.HI.X.SX32 R7, R7, R3, 0x2, P6 ;  /* 0x0000000307077211 */ /* 0x000fc400030f16ff */
[----:B------:R-:W-:Y:S01]  /*e5a0*/  ISETP.LT.AND P4, PT, R8, R157, !P0 ;  /* 0x0000009d0800720c */ /* 0x000fe20004781270 */
[----:B-----5:R-:W-:Y:S01]  /*e5b0*/  VIADD R15, R13, UR5 ;  /* 0x000000050d0f7c36 */ /* 0x020fe20008000000 */
[-C--:B------:R-:W-:Y:S01]  /*e5c0*/  LEA R8, P6, R9, R40.reuse, 0x2 ;  /* 0x0000002809087211 */ /* 0x080fe200078c10ff */
[----:B------:R-:W-:Y:S02]  /*e5d0*/  VIADD R10, R0, 0x34 ;  /* 0x00000034000a7836 */ /* 0x000fe40000000000 */
[----:B------:R-:W-:Y:S01]  /*e5e0*/  VIADD R21, R15, UR5 ;  /* 0x000000050f157c36 */ /* 0x000fe20008000000 */
[----:B------:R-:W-:Y:S01]  /*e5f0*/  LEA.HI.X.SX32 R9, R9, R3, 0x2, P6 ;  /* 0x0000000309097211 */ /* 0x000fe200030f16ff */
[----:B------:R-:W-:Y:S01]  /*e600*/  @P2 STG.E desc[UR16][R6.64], R23 ;  /* 0x0000001706002986 */ /* 0x000fe2000c101910 */
[-C--:B------:R-:W-:Y:S02]  /*e610*/  LEA R12, P6, R13, R40.reuse, 0x2 ;  /* 0x000000280d0c7211 */ /* 0x080fe400078c10ff */
[----:B------:R-:W-:Y:S01]  /*e620*/  ISETP.LT.AND P2, PT, R10, R157, !P0 ;  /* 0x0000009d0a00720c */ /* 0x000fe20004741270 */
[----:B------:R4:W-:Y:S01]  /*e630*/  @P3 STG.E desc[UR16][R8.64], R16 ;  /* 0x0000001008003986 */ /* 0x0009e2000c101910 */
[----:B------:R-:W-:-:S02]  /*e640*/  LEA R10, P3, R21, R40, 0x2 ;  /* 0x00000028150a7211 */ /* 0x000fc400078610ff */
[-C--:B------:R-:W-:Y:S02]  /*e650*/  LEA.HI.X.SX32 R13, R13, R3.reuse, 0x2, P6 ;  /* 0x000000030d0d7211 */ /* 0x080fe400030f16ff */
[-C--:B-1----:R-:W-:Y:S01]  /*e660*/  LEA R4, P6, R15, R40.reuse, 0x2 ;  /* 0x000000280f047211 */ /* 0x082fe200078c10ff */
[----:B------:R-:W-:Y:S01]  /*e670*/  VIADD R20, R0, 0x35 ;  /* 0x0000003500147836 */ /* 0x000fe20000000000 */
[CC--:B------:R-:W-:Y:S01]  /*e680*/  LEA.HI.X.SX32 R11, R21.reuse, R3.reuse, 0x2, P3 ;  /* 0x00000003150b7211 */ /* 0x0c0fe200018f16ff */
[----:B------:R-:W-:Y:S01]  /*e690*/  VIADD R21, R21, UR5 ;  /* 0x0000000515157c36 */ /* 0x000fe20008000000 */
[----:B------:R-:W-:Y:S01]  /*e6a0*/  LEA.HI.X.SX32 R5, R15, R3, 0x2, P6 ;  /* 0x000000030f057211 */ /* 0x000fe200030f16ff */
[----:B------:R1:W-:Y:S01]  /*e6b0*/  @P5 STG.E desc[UR16][R12.64], R24 ;  /* 0x000000180c005986 */ /* 0x0003e2000c101910 */
[----:B------:R-:W-:Y:S01]  /*e6c0*/  ISETP.LT.AND P5, PT, R20, R157, !P0 ;  /* 0x0000009d1400720c */ /* 0x000fe200047a1270 */
[C---:B----4-:R-:W-:Y:S02]  /*e6d0*/  VIADD R9, R21.reuse, UR5 ;  /* 0x0000000515097c36 */ /* 0x050fe40008000000 */
[----:B------:R-:W-:Y:S01]  /*e6e0*/  VIADD R14, R0, 0x36 ;  /* 0x00000036000e7836 */ /* 0x000fe20000000000 */
[----:B------:R4:W-:Y:S01]  /*e6f0*/  @P1 STG.E desc[UR16][R4.64], R17 ;  /* 0x0000001104001986 */ /* 0x0009e2000c101910 */
[----:B------:R-:W-:-:S02]  /*e700*/  LEA R6, P1, R21, R40, 0x2 ;  /* 0x0000002815067211 */ /* 0x000fc400078210ff */
[----:B------:R-:W-:Y:S02]  /*e710*/  LEA R8, P6, R9, R40, 0x2 ;  /* 0x0000002809087211 */ /* 0x000fe400078c10ff */
[----:B------:R-:W-:Y:S01]  /*e720*/  ISETP.LT.AND P3, PT, R14, R157, !P0 ;  /* 0x0000009d0e00720c */ /* 0x000fe20004761270 */
[C---:B------:R-:W-:Y:S01]  /*e730*/  VIADD R14, R0.reuse, 0x37 ;  /* 0x00000037000e7836 */ /* 0x040fe20000000000 */
[-C--:B------:R-:W-:Y:S01]  /*e740*/  LEA.HI.X.SX32 R7, R21, R3.reuse, 0x2, P1 ;  /* 0x0000000315077211 */ /* 0x080fe200008f16ff */
[----:B-1----:R-:W-:Y:S02]  /*e750*/  VIADD R12, R0, 0x38 ;  /* 0x00000038000c7836 */ /* 0x002fe40000000000 */
[C---:B----4-:R-:W-:Y:S01]  /*e760*/  VIADD R5, R9.reuse, UR5 ;  /* 0x0000000509057c36 */ /* 0x050fe20008000000 */
[----:B------:R-:W-:Y:S01]  /*e770*/  LEA.HI.X.SX32 R9, R9, R3, 0x2, P6 ;  /* 0x0000000309097211 */ /* 0x000fe200030f16ff */
[----:B------:R1:W-:Y:S02]  /*e780*/  @P4 STG.E desc[UR16][R10.64], R25 ;  /* 0x000000190a004986 */ /* 0x0003e4000c101910 */
[----:B------:R-:W-:Y:S01]  /*e790*/  VIADD R13, R5, UR5 ;  /* 0x00000005050d7c36 */ /* 0x000fe20008000000 */
[-C--:B------:R-:W-:Y:S01]  /*e7a0*/  ISETP.LT.AND P4, PT, R14, R157.reuse, !P0 ;  /* 0x0000009d0e00720c */ /* 0x080fe20004781270 */
[----:B------:R-:W-:Y:S01]  /*e7b0*/  @P2 STG.E desc[UR16][R6.64], R18 ;  /* 0x0000001206002986 */ /* 0x000fe2000c101910 */
[----:B------:R-:W-:Y:S01]  /*e7c0*/  ISETP.LT.AND P1, PT, R12, R157, !P0 ;  /* 0x0000009d0c00720c */ /* 0x000fe20004721270 */
[----:B------:R-:W-:-:S02]  /*e7d0*/  VIADD R12, R0, 0x39 ;  /* 0x00000039000c7836 */ /* 0x000fc40000000000 */
[----:B------:R4:W-:Y:S01]  /*e7e0*/  @P5 STG.E desc[UR16][R8.64], R26 ;  /* 0x0000001a08005986 */ /* 0x0009e2000c101910 */
[-C--:B------:R-:W-:Y:S02]  /*e7f0*/  LEA R4, P2, R5, R40.reuse, 0x2 ;  /* 0x0000002805047211 */ /* 0x080fe400078410ff */
[----:B-1----:R-:W-:Y:S02]  /*e800*/  LEA R10, P5, R13, R40, 0x2 ;  /* 0x000000280d0a7211 */ /* 0x002fe400078a10ff */
[-C--:B------:R-:W-:Y:S02]  /*e810*/  LEA.HI.X.SX32 R5, R5, R3.reuse, 0x2, P2 ;  /* 0x0000000305057211 */ /* 0x080fe400010f16ff */
[C---:B------:R-:W-:Y:S01]  /*e820*/  LEA.HI.X.SX32 R11, R13.reuse, R3, 0x2, P5 ;  /* 0x000000030d0b7211 */ /* 0x040fe200028f16ff */
[----:B------:R-:W-:Y:S01]  /*e830*/  VIADD R13, R13, UR5 ;  /* 0x000000050d0d7c36 */ /* 0x000fe20008000000 */
[----:B------:R-:W-:Y:S01]  /*e840*/  ISETP.LT.AND P2, PT, R12, R157, !P0 ;  /* 0x0000009d0c00720c */ /* 0x000fe20004741270 */
[----:B------:R-:W-:-:S02]  /*e850*/  VIADD R12, R0, 0x3b ;  /* 0x0000003b000c7836 */ /* 0x000fc40000000000 */
[----:B------:R-:W-:Y:S01]  /*e860*/  VIADD R2, R0, 0x3a ;  /* 0x0000003a00027836 */ /* 0x000fe20000000000 */
[----:B------:R-:W-:Y:S01]  /*e870*/  @P3 STG.E desc[UR16][R4.64], R19 ;  /* 0x0000001304003986 */ /* 0x000fe2000c101910 */
[C---:B----4-:R-:W-:Y:S01]  /*e880*/  VIADD R9, R13.reuse, UR5 ;  /* 0x000000050d097c36 */ /* 0x050fe20008000000 */
[-C--:B------:R-:W-:Y:S02]  /*e890*/  LEA R6, P3, R13, R40.reuse, 0x2 ;  /* 0x000000280d067211 */ /* 0x080fe400078610ff */
[----:B------:R1:W-:Y:S01]  /*e8a0*/  @P4 STG.E desc[UR16][R10.64], R27 ;  /* 0x0000001b0a004986 */ /* 0x0003e2000c101910 */
[-C--:B------:R-:W-:Y:S01]  /*e8b0*/  ISETP.LT.AND P4, PT, R12, R157.reuse, !P0 ;  /* 0x0000009d0c00720c */ /* 0x080fe20004781270 */
[C---:B------:R-:W-:Y:S01]  /*e8c0*/  VIADD R12, R9.reuse, UR5 ;  /* 0x00000005090c7c36 */ /* 0x040fe20008000000 */
[----:B------:R-:W-:Y:S01]  /*e8d0*/  ISETP.LT.AND P5, PT, R2, R157, !P0 ;  /* 0x0000009d0200720c */ /* 0x000fe200047a1270 */
[----:B------:R-:W-:Y:S01]  /*e8e0*/  VIADD R2, R0, 0x3c ;  /* 0x0000003c00027836 */ /* 0x000fe20000000000 */
[----:B------:R-:W-:-:S02]  /*e8f0*/  LEA R8, P6, R9, R40, 0x2 ;  /* 0x0000002809087211 */ /* 0x000fc400078c10ff */
[-C--:B------:R-:W-:Y:S02]  /*e900*/  LEA.HI.X.SX32 R7, R13, R3.reuse, 0x2, P3 ;  /* 0x000000030d077211 */ /* 0x080fe400018f16ff */
[----:B------:R-:W-:Y:S01]  /*e910*/  LEA.HI.X.SX32 R9, R9, R3, 0x2, P6 ;  /* 0x0000000309097211 */ /* 0x000fe200030f16ff */
[----:B-1----:R-:W-:Y:S01]  /*e920*/  VIADD R11, R12, UR5 ;  /* 0x000000050c0b7c36 */ /* 0x002fe20008000000 */
[----:B------:R-:W-:Y:S01]  /*e930*/  ISETP.LT.AND P3, PT, R2, R157, !P0 ;  /* 0x0000009d0200720c */ /* 0x000fe20004761270 */
[----:B---3--:R1:W-:Y:S01]  /*e940*/  @P1 STG.E desc[UR16][R6.64], R28 ;  /* 0x0000001c06001986 */ /* 0x0083e2000c101910 */
[----:B------:R-:W-:Y:S01]  /*e950*/  VIADD R2, R0, 0x3d ;  /* 0x0000003d00027836 */ /* 0x000fe20000000000 */
[-C--:B------:R-:W-:Y:S01]  /*e960*/  LEA R4, P1, R12, R40.reuse, 0x2 ;  /* 0x000000280c047211 */ /* 0x080fe200078210ff */
[C---:B------:R-:W-:Y:S01]  /*e970*/  VIADD R13, R11.reuse, UR5 ;  /* 0x000000050b0d7c36 */ /* 0x040fe20008000000 */
[----:B--2---:R2:W-:Y:S01]  /*e980*/  @P2 STG.E desc[UR16][R8.64], R32 ;  /* 0x0000002008002986 */ /* 0x0045e2000c101910 */
[----:B------:R-:W-:-:S02]  /*e990*/  LEA R10, P6, R11, R40, 0x2 ;  /* 0x000000280b0a7211 */ /* 0x000fc400078c10ff */
[----:B------:R-:W-:Y:S01]  /*e9a0*/  ISETP.LT.AND P2, PT, R2, R157, !P0 ;  /* 0x0000009d0200720c */ /* 0x000fe20004741270 */
[C---:B------:R-:W-:Y:S01]  /*e9b0*/  VIADD R14, R13.reuse, UR5 ;  /* 0x000000050d0e7c36 */ /* 0x040fe20008000000 */
[-C--:B------:R-:W-:Y:S01]  /*e9c0*/  LEA.HI.X.SX32 R5, R12, R3.reuse, 0x2, P1 ;  /* 0x000000030c057211 */ /* 0x080fe200008f16ff */
[C---:B------:R-:W-:Y:S01]  /*e9d0*/  VIADD R2, R0.reuse, 0x3e ;  /* 0x0000003e00027836 */ /* 0x040fe20000000000 */
[-C--:B-1----:R-:W-:Y:S01]  /*e9e0*/  LEA R6, P1, R13, R40.reuse, 0x2 ;  /* 0x000000280d067211 */ /* 0x082fe200078210ff */
[----:B------:R-:W-:Y:S01]  /*e9f0*/  VIADD R0, R0, 0x3f ;  /* 0x0000003f00007836 */ /* 0x000fe20000000000 */
[-C--:B------:R-:W-:Y:S02]  /*ea00*/  LEA.HI.X.SX32 R11, R11, R3.reuse, 0x2, P6 ;  /* 0x000000030b0b7211 */ /* 0x080fe400030f16ff */
[C---:B------:R-:W-:Y:S01]  /*ea10*/  LEA R12, P6, R14.reuse, R40, 0x2 ;  /* 0x000000280e0c7211 */ /* 0x040fe200078c10ff */
[----:B--2---:R-:W-:Y:S01]  /*ea20*/  VIADD R9, R14, UR5 ;  /* 0x000000050e097c36 */ /* 0x004fe20008000000 */
[----:B------:R-:W-:-:S02]  /*ea30*/  LEA.HI.X.SX32 R7, R13, R3, 0x2, P1 ;  /* 0x000000030d077211 */ /* 0x000fc400008f16ff */
[-C--:B------:R-:W-:Y:S02]  /*ea40*/  ISETP.LT.AND P1, PT, R2, R157.reuse, !P0 ;  /* 0x0000009d0200720c */ /* 0x080fe40004721270 */
[----:B------:R-:W-:Y:S02]  /*ea50*/  ISETP.LT.AND P0, PT, R0, R157, !P0 ;  /* 0x0000009d0000720c */ /* 0x000fe40004701270 */
[-C--:B------:R-:W-:Y:S02]  /*ea60*/  LEA.HI.X.SX32 R13, R14, R3.reuse, 0x2, P6 ;  /* 0x000000030e0d7211 */ /* 0x080fe400030f16ff */
[C---:B------:R-:W-:Y:S01]  /*ea70*/  LEA R8, P6, R9.reuse, R40, 0x2 ;  /* 0x0000002809087211 */ /* 0x040fe200078c10ff */
[C---:B------:R-:W-:Y:S01]  /*ea80*/  VIADD R14, R9.reuse, UR5 ;  /* 0x00000005090e7c36 */ /* 0x040fe20008000000 */
[----:B------:R1:W-:Y:S02]  /*ea90*/  @P5 STG.E desc[UR16][R4.64], R29 ;  /* 0x0000001d04005986 */ /* 0x0003e4000c101910 */
[----:B------:R-:W-:-:S02]  /*eaa0*/  LEA.HI.X.SX32 R9, R9, R3, 0x2, P6 ;  /* 0x0000000309097211 */ /* 0x000fc400030f16ff */
[----:B------:R1:W-:Y:S01]  /*eab0*/  @P4 STG.E desc[UR16][R10.64], R33 ;  /* 0x000000210a004986 */ /* 0x0003e2000c101910 */
[----:B------:R-:W-:-:S03]  /*eac0*/  LEA R40, P6, R14, R40, 0x2 ;  /* 0x000000280e287211 */ /* 0x000fc600078c10ff */
[----:B------:R1:W-:Y:S04]  /*ead0*/  @P3 STG.E desc[UR16][R6.64], R30 ;  /* 0x0000001e06003986 */ /* 0x0003e8000c101910 */
[----:B------:R1:W-:Y:S01]  /*eae0*/  @P2 STG.E desc[UR16][R12.64], R34 ;  /* 0x000000220c002986 */ /* 0x0003e2000c101910 */
[----:B------:R-:W-:-:S03]  /*eaf0*/  LEA.HI.X.SX32 R41, R14, R3, 0x2, P6 ;  /* 0x000000030e297211 */ /* 0x000fc600030f16ff */
[----:B------:R1:W-:Y:S01]  /*eb00*/  @P1 STG.E desc[UR16][R8.64], R31 ;  /* 0x0000001f08001986 */ /* 0x0003e2000c101910 */
[----:B------:R-:W-:Y:S05]  /*eb10*/  @!P0 EXIT ;  /* 0x000000000000894d */ /* 0x000fea0003800000 */
[----:B------:R-:W-:Y:S01]  /*eb20*/  STG.E desc[UR16][R40.64], R35 ;  /* 0x0000002328007986 */ /* 0x000fe2000c101910 */
[----:B------:R-:W-:Y:S05]  /*eb30*/  EXIT ;  /* 0x000000000000794d */ /* 0x000fea0003800000 */
.L_x_2:
[----:B------:R-:W-:-:S00]  /*eb40*/  BRA `(.L_x_2) ;  /* 0xfffffffc00fc7947 */ /* 0x000fc0000383ffff */
[----:B------:R-:W-:-:S00]  /*eb50*/  NOP ;  /* 0x0000000000007918 */ /* 0x000fc00000000000 */
        /* <DEDUP_REMOVED lines=10> */
.L_x_3:


//--------------------- .nv.shared.matmul_kernel  --------------------------
	.section	.nv.shared.matmul_kernel,"aw",@nobits
	.sectionflags	@""
	.align	16
	.zero		1024


//--------------------- .nv.shared.reserved.0     --------------------------
	.section	.nv.shared.reserved.0,"aw",@nobits
	.weak		__nv_reservedSMEM_offset_0_alias
	.size		__nv_reservedSMEM_offset_0_alias, 0, 0
	.other		__nv_reservedSMEM_offset_0_alias,@"STO_CUDA_RESERVED_SHARED STV_DEFAULT"
__nv_reservedSMEM_offset_0_alias:
	.zero		0


//--------------------- .nv.constant0.matmul_kernel --------------------------
	.section	.nv.constant0.matmul_kernel,"a",@progbits
	.sectionflags	@""
	.align	4
.nv.constant0.matmul_kernel:
	.zero		608


//--------------------- SYMBOLS --------------------------

	.type		.nv.reservedSmem.offset0,@object
	.size		.nv.reservedSmem.offset0,0x4
